	.target	sm_80

	.elftype	@"ET_EXEC"


//--------------------- .note.nv.tkinfo           --------------------------
	.section	.note.nv.tkinfo,"",@"SHT_NOTE"
	.sectionflags	@"SHF_NOTE_NV_TKINFO"
	.tkinfo
        /*0018*/ 	.word	0x00000002
        /*0030*/ 	.string	""
        /*0030*/ 	.string	"ptxas"
        /*0030*/ 	.string	"Cuda compilation tools, release 13.0, V13.0.88"
        /*0030*/ 	.string	"Build cuda_13.0.r13.0/compiler.36424714_0"
        /*0030*/ 	.string	"-v  -suppress-debug-info  -lineinfo  -arch sm_80 "



//--------------------- .note.nv.cuinfo           --------------------------
	.section	.note.nv.cuinfo,"",@"SHT_NOTE"
	.sectionflags	@"SHF_NOTE_NV_CUINFO"
        /*0018*/ 	.short	0x0002
        /*001a*/ 	.short	0x0050
        /*001c*/ 	.short	0x0082
	.zero		2


//--------------------- .nv.info                  --------------------------
	.section	.nv.info,"",@"SHT_CUDA_INFO"
	.align	4


	//----- nvinfo : EIATTR_REGCOUNT
	.align		4
        /*0000*/ 	.byte	0x04, 0x2f
        /*0002*/ 	.short	(.L_1 - .L_0)
	.align		4
.L_0:
        /*0004*/ 	.word	index@(matmul_kernel)
        /*0008*/ 	.word	0x000000ff


	//----- nvinfo : EIATTR_FRAME_SIZE
	.align		4
.L_1:
        /*000c*/ 	.byte	0x04, 0x11
        /*000e*/ 	.short	(.L_3 - .L_2)
	.align		4
.L_2:
        /*0010*/ 	.word	index@(matmul_kernel)
        /*0014*/ 	.word	0x00000000


	//----- nvinfo : EIATTR_MIN_STACK_SIZE
	.align		4
.L_3:
        /*0018*/ 	.byte	0x04, 0x12
        /*001a*/ 	.short	(.L_5 - .L_4)
	.align		4
.L_4:
        /*001c*/ 	.word	index@(matmul_kernel)
        /*0020*/ 	.word	0x00000000
.L_5:


//--------------------- .nv.info.matmul_kernel    --------------------------
	.section	.nv.info.matmul_kernel,"",@"SHT_CUDA_INFO"
	.sectionflags	@""
	.align	4


	//----- nvinfo : EIATTR_CUDA_API_VERSION
	.align		4
        /*0000*/ 	.byte	0x04, 0x37
        /*0002*/ 	.short	(.L_7 - .L_6)
.L_6:
        /*0004*/ 	.word	0x00000082


	//----- nvinfo : EIATTR_SW2861232_WAR
	.align		4
.L_7:
        /*0008*/ 	.byte	0x01, 0x35
	.zero		2


	//----- nvinfo : EIATTR_PARAM_CBANK
	.align		4
        /*000c*/ 	.byte	0x04, 0x0a
        /*000e*/ 	.short	(.L_9 - .L_8)
	.align		4
.L_8:
        /*0010*/ 	.word	index@(.nv.constant0.matmul_kernel)
        /*0014*/ 	.short	0x0160
        /*0016*/ 	.short	0x0050


	//----- nvinfo : EIATTR_CBANK_PARAM_SIZE
	.align		4
.L_9:
        /*0018*/ 	.byte	0x03, 0x19
        /*001a*/ 	.short	0x0050


	//----- nvinfo : EIATTR_KPARAM_INFO
	.align		4
        /*001c*/ 	.byte	0x04, 0x17
        /*001e*/ 	.short	(.L_11 - .L_10)
.L_10:
        /*0020*/ 	.word	0x00000000
        /*0024*/ 	.short	0x000d
        /*0026*/ 	.short	0x0048
        /*0028*/ 	.byte	0x00, 0xf4, 0x21, 0x00


	//----- nvinfo : EIATTR_KPARAM_INFO
	.align		4
.L_11:
        /*002c*/ 	.byte	0x04, 0x17
        /*002e*/ 	.short	(.L_13 - .L_12)
.L_12:
        /*0030*/ 	.word	0x00000000
        /*0034*/ 	.short	0x000c
        /*0036*/ 	.short	0x0040
        /*0038*/ 	.byte	0x00, 0xf4, 0x21, 0x00


	//----- nvinfo : EIATTR_KPARAM_INFO
	.align		4
.L_13:
        /*003c*/ 	.byte	0x04, 0x17
        /*003e*/ 	.short	(.L_15 - .L_14)
.L_14:
        /*0040*/ 	.word	0x00000000
        /*0044*/ 	.short	0x000b
        /*0046*/ 	.short	0x0038
        /*0048*/ 	.byte	0x00, 0xf0, 0x11, 0x00


	//----- nvinfo : EIATTR_KPARAM_INFO
	.align		4
.L_15:
        /*004c*/ 	.byte	0x04, 0x17
        /*004e*/ 	.short	(.L_17 - .L_16)
.L_16:
        /*0050*/ 	.word	0x00000000
        /*0054*/ 	.short	0x000a
        /*0056*/ 	.short	0x0034
        /*0058*/ 	.byte	0x00, 0xf0, 0x11, 0x00


	//----- nvinfo : EIATTR_KPARAM_INFO
	.align		4
.L_17:
        /*005c*/ 	.byte	0x04, 0x17
        /*005e*/ 	.short	(.L_19 - .L_18)
.L_18:
        /*0060*/ 	.word	0x00000000
        /*0064*/ 	.short	0x0009
        /*0066*/ 	.short	0x0030
        /*0068*/ 	.byte	0x00, 0xf0, 0x11, 0x00


	//----- nvinfo : EIATTR_KPARAM_INFO
	.align		4
.L_19:
        /*006c*/ 	.byte	0x04, 0x17
        /*006e*/ 	.short	(.L_21 - .L_20)
.L_20:
        /*0070*/ 	.word	0x00000000
        /*0074*/ 	.short	0x0008
        /*0076*/ 	.short	0x002c
        /*0078*/ 	.byte	0x00, 0xf0, 0x11, 0x00


	//----- nvinfo : EIATTR_KPARAM_INFO
	.align		4
.L_21:
        /*007c*/ 	.byte	0x04, 0x17
        /*007e*/ 	.short	(.L_23 - .L_22)
.L_22:
        /*0080*/ 	.word	0x00000000
        /*0084*/ 	.short	0x0007
        /*0086*/ 	.short	0x0028
        /*0088*/ 	.byte	0x00, 0xf0, 0x11, 0x00


	//----- nvinfo : EIATTR_KPARAM_INFO
	.align		4
.L_23:
        /*008c*/ 	.byte	0x04, 0x17
        /*008e*/ 	.short	(.L_25 - .L_24)
.L_24:
        /*0090*/ 	.word	0x00000000
        /*0094*/ 	.short	0x0006
        /*0096*/ 	.short	0x0024
        /*0098*/ 	.byte	0x00, 0xf0, 0x11, 0x00


	//----- nvinfo : EIATTR_KPARAM_INFO
	.align		4
.L_25:
        /*009c*/ 	.byte	0x04, 0x17
        /*009e*/ 	.short	(.L_27 - .L_26)
.L_26:
        /*00a0*/ 	.word	0x00000000
        /*00a4*/ 	.short	0x0005
        /*00a6*/ 	.short	0x0020
        /*00a8*/ 	.byte	0x00, 0xf0, 0x11, 0x00


	//----- nvinfo : EIATTR_KPARAM_INFO
	.align		4
.L_27:
        /*00ac*/ 	.byte	0x04, 0x17
        /*00ae*/ 	.short	(.L_29 - .L_28)
.L_28:
        /*00b0*/ 	.word	0x00000000
        /*00b4*/ 	.short	0x0004
        /*00b6*/ 	.short	0x001c
        /*00b8*/ 	.byte	0x00, 0xf0, 0x11, 0x00


	//----- nvinfo : EIATTR_KPARAM_INFO
	.align		4
.L_29:
        /*00bc*/ 	.byte	0x04, 0x17
        /*00be*/ 	.short	(.L_31 - .L_30)
.L_30:
        /*00c0*/ 	.word	0x00000000
        /*00c4*/ 	.short	0x0003
        /*00c6*/ 	.short	0x0018
        /*00c8*/ 	.byte	0x00, 0xf0, 0x11, 0x00


	//----- nvinfo : EIATTR_KPARAM_INFO
	.align		4
.L_31:
        /*00cc*/ 	.byte	0x04, 0x17
        /*00ce*/ 	.short	(.L_33 - .L_32)
.L_32:
        /*00d0*/ 	.word	0x00000000
        /*00d4*/ 	.short	0x0002
        /*00d6*/ 	.short	0x0010
        /*00d8*/ 	.byte	0x00, 0xf4, 0x21, 0x00


	//----- nvinfo : EIATTR_KPARAM_INFO
	.align		4
.L_33:
        /*00dc*/ 	.byte	0x04, 0x17
        /*00de*/ 	.short	(.L_35 - .L_34)
.L_34:
        /*00e0*/ 	.word	0x00000000
        /*00e4*/ 	.short	0x0001
        /*00e6*/ 	.short	0x0008
        /*00e8*/ 	.byte	0x00, 0xf4, 0x21, 0x00


	//----- nvinfo : EIATTR_KPARAM_INFO
	.align		4
.L_35:
        /*00ec*/ 	.byte	0x04, 0x17
        /*00ee*/ 	.short	(.L_37 - .L_36)
.L_36:
        /*00f0*/ 	.word	0x00000000
        /*00f4*/ 	.short	0x0000
        /*00f6*/ 	.short	0x0000
        /*00f8*/ 	.byte	0x00, 0xf4, 0x21, 0x00


	//----- nvinfo : EIATTR_MAXREG_COUNT
	.align		4
.L_37:
        /*00fc*/ 	.byte	0x03, 0x1b
        /*00fe*/ 	.short	0x00ff


	//----- nvinfo : EIATTR_NUM_BARRIERS
	.align		4
        /*0100*/ 	.byte	0x02, 0x4c
        /*0102*/ 	.byte	0x01
	.zero		1


	//----- nvinfo : EIATTR_MERCURY_ISA_VERSION
	.align		4
        /*0104*/ 	.byte	0x03, 0x5f
        /*0106*/ 	.short	0x0000


	//----- nvinfo : EIATTR_EXIT_INSTR_OFFSETS
	.align		4
        /*0108*/ 	.byte	0x04, 0x1c
        /*010a*/ 	.short	(.L_39 - .L_38)


	//   ....[0]....
.L_38:
        /*010c*/ 	.word	0x00007af0


	//   ....[1]....
        /*0110*/ 	.word	0x00007b20


	//----- nvinfo : EIATTR_REQNTID
	.align		4
.L_39:
        /*0114*/ 	.byte	0x04, 0x10
        /*0116*/ 	.short	(.L_41 - .L_40)
.L_40:
        /*0118*/ 	.word	0x00000080
        /*011c*/ 	.word	0x00000001
        /*0120*/ 	.word	0x00000001
.L_41:


//--------------------- .nv.callgraph             --------------------------
	.section	.nv.callgraph,"",@"SHT_CUDA_CALLGRAPH"
	.align	4
	.sectionentsize	8
	.align		4
        /*0000*/ 	.word	0x00000000
	.align		4
        /*0004*/ 	.word	0xffffffff
	.align		4
        /*0008*/ 	.word	0x00000000
	.align		4
        /*000c*/ 	.word	0xfffffffe
	.align		4
        /*0010*/ 	.word	0x00000000
	.align		4
        /*0014*/ 	.word	0xfffffffd
	.align		4
        /*0018*/ 	.word	0x00000000
	.align		4
        /*001c*/ 	.word	0xfffffffc


//--------------------- .nv.rel.action            --------------------------
	.section	.nv.rel.action,"",@"SHT_CUDA_RELOCINFO"
	.align	8
	.sectionentsize	8
        /*0000*/ 	.byte	0x73, 0x00, 0x00, 0x00, 0x00, 0x00, 0x00, 0x00, 0x00, 0x00, 0x00, 0x11, 0x25, 0x00, 0x05, 0x36


//--------------------- .nv.constant0.matmul_kernel --------------------------
	.section	.nv.constant0.matmul_kernel,"a",@progbits
	.sectionflags	@""
	.align	4
.nv.constant0.matmul_kernel:
	.zero		432


//--------------------- .text.matmul_kernel       --------------------------
	.section	.text.matmul_kernel,"ax",@progbits
	.sectioninfo	@"SHI_REGISTERS=255"
	.align	128
        .global         matmul_kernel
        .type           matmul_kernel,@function
        .size           matmul_kernel,(.L_x_5 - matmul_kernel)
        .other          matmul_kernel,@"STO_CUDA_ENTRY STV_DEFAULT"
matmul_kernel:
.text.matmul_kernel:
[----:B------:R-:W-:Y:S02]  /*0000*/  IMAD.MOV.U32 R1, RZ, RZ, c[0x0][0x28] ;  /* 0x00000a00ff017624 */ /* 0x000fe400078e00ff */
[----:B------:R-:W-:Y:S01]  /*0010*/  IMAD.MOV.U32 R0, RZ, RZ, c[0x0][0x17c] ;  /* 0x00005f00ff007624 */ /* 0x000fe200078e00ff */
[----:B------:R-:W0:Y:S01]  /*0020*/  S2R R5, SR_CTAID.X ;  /* 0x0000000000057919 */ /* 0x000e220000002500 */
[----:B------:R-:W-:Y:S01]  /*0030*/  IMAD.MOV.U32 R210, RZ, RZ, c[0x0][0x180] ;  /* 0x00006000ffd27624 */ /* 0x000fe200078e00ff */
[----:B------:R-:W-:Y:S02]  /*0040*/  ULDC.64 UR4, c[0x0][0x118] ;  /* 0x0000460000047ab9 */ /* 0x000fe40000000a00 */
[----:B------:R-:W-:Y:S01]  /*0050*/  IADD3 R0, R0, 0x3f, RZ ;  /* 0x0000003f00007810 */ /* 0x000fe20007ffe0ff */
[----:B------:R-:W1:Y:S01]  /*0060*/  S2R R55, SR_TID.X ;  /* 0x0000000000377919 */ /* 0x000e620000002100 */
[----:B------:R-:W-:Y:S02]  /*0070*/  IADD3 R210, R210, 0x3f, RZ ;  /* 0x0000003fd2d27810 */ /* 0x000fe40007ffe0ff */
[----:B------:R-:W-:-:S04]  /*0080*/  SHF.R.S32.HI R3, RZ, 0x1f, R0 ;  /* 0x0000001fff037819 */ /* 0x000fc80000011400 */
[----:B------:R-:W-:-:S04]  /*0090*/  LEA.HI R3, R3, R0, RZ, 0x6 ;  /* 0x0000000003037211 */ /* 0x000fc800078f30ff */
[----:B------:R-:W-:-:S05]  /*00a0*/  SHF.R.S32.HI R3, RZ, 0x6, R3 ;  /* 0x00000006ff037819 */ /* 0x000fca0000011403 */
[----:B------:R-:W-:Y:S01]  /*00b0*/  IMAD.SHL.U32 R4, R3, 0x8, RZ ;  /* 0x0000000803047824 */ /* 0x000fe200078e00ff */
[----:B0-----:R-:W-:-:S04]  /*00c0*/  IABS R8, R5 ;  /* 0x0000000500087213 */ /* 0x001fc80000000000 */
[-C--:B------:R-:W-:Y:S02]  /*00d0*/  IABS R7, R4.reuse ;  /* 0x0000000400077213 */ /* 0x080fe40000000000 */
[----:B------:R-:W-:Y:S02]  /*00e0*/  IABS R10, R4 ;  /* 0x00000004000a7213 */ /* 0x000fe40000000000 */
[----:B------:R-:W0:Y:S01]  /*00f0*/  I2F.RP R0, R7 ;  /* 0x0000000700007306 */ /* 0x000e220000209400 */
[----:B-1----:R-:W-:-:S07]  /*0100*/  LOP3.LUT R53, R55, 0x7f, RZ, 0xc0, !PT ;  /* 0x0000007f37357812 */ /* 0x002fce00078ec0ff */
[----:B0-----:R-:W0:Y:S02]  /*0110*/  MUFU.RCP R0, R0 ;  /* 0x0000000000007308 */ /* 0x001e240000001000 */
[----:B0-----:R-:W-:Y:S01]  /*0120*/  IADD3 R2, R0, 0xffffffe, RZ ;  /* 0x0ffffffe00027810 */ /* 0x001fe20007ffe0ff */
[----:B------:R-:W-:-:S05]  /*0130*/  IMAD.MOV R0, RZ, RZ, -R10 ;  /* 0x000000ffff007224 */ /* 0x000fca00078e0a0a */
[----:B------:R0:W1:Y:S02]  /*0140*/  F2I.FTZ.U32.TRUNC.NTZ R3, R2 ;  /* 0x0000000200037305 */ /* 0x000064000021f000 */
[----:B0-----:R-:W-:Y:S02]  /*0150*/  IMAD.MOV.U32 R2, RZ, RZ, RZ ;  /* 0x000000ffff027224 */ /* 0x001fe400078e00ff */
[----:B-1----:R-:W-:-:S04]  /*0160*/  IMAD.MOV R6, RZ, RZ, -R3 ;  /* 0x000000ffff067224 */ /* 0x002fc800078e0a03 */
[----:B------:R-:W-:Y:S02]  /*0170*/  IMAD R9, R6, R7, RZ ;  /* 0x0000000706097224 */ /* 0x000fe400078e02ff */
[----:B------:R-:W-:Y:S02]  /*0180*/  IMAD.MOV.U32 R6, RZ, RZ, R8 ;  /* 0x000000ffff067224 */ /* 0x000fe400078e0008 */
[----:B------:R-:W-:-:S06]  /*0190*/  IMAD.HI.U32 R3, R3, R9, R2 ;  /* 0x0000000903037227 */ /* 0x000fcc00078e0002 */
[----:B------:R-:W-:-:S04]  /*01a0*/  IMAD.HI.U32 R3, R3, R6, RZ ;  /* 0x0000000603037227 */ /* 0x000fc800078e00ff */
[----:B------:R-:W-:-:S05]  /*01b0*/  IMAD R0, R3, R0, R6 ;  /* 0x0000000003007224 */ /* 0x000fca00078e0206 */
[----:B------:R-:W-:-:S13]  /*01c0*/  ISETP.GT.U32.AND P1, PT, R7, R0, PT ;  /* 0x000000000700720c */ /* 0x000fda0003f24070 */
[----:B------:R-:W-:Y:S01]  /*01d0*/  @!P1 IMAD.IADD R0, R0, 0x1, -R7 ;  /* 0x0000000100009824 */ /* 0x000fe200078e0a07 */
[----:B------:R-:W-:Y:S02]  /*01e0*/  @!P1 IADD3 R3, R3, 0x1, RZ ;  /* 0x0000000103039810 */ /* 0x000fe40007ffe0ff */
[----:B------:R-:W-:Y:S02]  /*01f0*/  ISETP.NE.AND P1, PT, R4, RZ, PT ;  /* 0x000000ff0400720c */ /* 0x000fe40003f25270 */
[----:B------:R-:W-:Y:S02]  /*0200*/  ISETP.GE.U32.AND P0, PT, R0, R7, PT ;  /* 0x000000070000720c */ /* 0x000fe40003f06070 */
[----:B------:R-:W-:-:S04]  /*0210*/  LOP3.LUT R0, R5, R4, RZ, 0x3c, !PT ;  /* 0x0000000405007212 */ /* 0x000fc800078e3cff */
[----:B------:R-:W-:Y:S01]  /*0220*/  ISETP.GE.AND P2, PT, R0, RZ, PT ;  /* 0x000000ff0000720c */ /* 0x000fe20003f46270 */
[----:B------:R-:W-:-:S05]  /*0230*/  IMAD.MOV.U32 R0, RZ, RZ, c[0x0][0x178] ;  /* 0x00005e00ff007624 */ /* 0x000fca00078e00ff */
[----:B------:R-:W-:Y:S02]  /*0240*/  IADD3 R0, R0, 0x7f, RZ ;  /* 0x0000007f00007810 */ /* 0x000fe40007ffe0ff */
[----:B------:R-:W-:-:S05]  /*0250*/  @P0 IADD3 R3, R3, 0x1, RZ ;  /* 0x0000000103030810 */ /* 0x000fca0007ffe0ff */
[----:B------:R-:W-:Y:S01]  /*0260*/  IMAD.MOV.U32 R2, RZ, RZ, R3 ;  /* 0x000000ffff027224 */ /* 0x000fe200078e0003 */
[----:B------:R-:W-:-:S03]  /*0270*/  SHF.R.S32.HI R3, RZ, 0x1f, R0 ;  /* 0x0000001fff037819 */ /* 0x000fc60000011400 */
[----:B------:R-:W-:Y:S01]  /*0280*/  @!P2 IMAD.MOV R2, RZ, RZ, -R2 ;  /* 0x000000ffff02a224 */ /* 0x000fe200078e0a02 */
[----:B------:R-:W-:Y:S02]  /*0290*/  @!P1 LOP3.LUT R2, RZ, R4, RZ, 0x33, !PT ;  /* 0x00000004ff029212 */ /* 0x000fe400078e33ff */
[----:B------:R-:W-:-:S03]  /*02a0*/  LEA.HI R3, R3, R0, RZ, 0x7 ;  /* 0x0000000003037211 */ /* 0x000fc600078f38ff */
[----:B------:R-:W-:Y:S02]  /*02b0*/  IMAD.SHL.U32 R220, R2, 0x8, RZ ;  /* 0x0000000802dc7824 */ /* 0x000fe400078e00ff */
[----:B------:R-:W-:-:S03]  /*02c0*/  IMAD.MOV R2, RZ, RZ, -R2 ;  /* 0x000000ffff027224 */ /* 0x000fc600078e0a02 */
[----:B------:R-:W-:Y:S01]  /*02d0*/  LEA.HI.SX32 R3, R3, -R220, 0x19 ;  /* 0x800000dc03037211 */ /* 0x000fe200078fcaff */
[----:B------:R-:W-:-:S03]  /*02e0*/  IMAD R4, R4, R2, R5 ;  /* 0x0000000204047224 */ /* 0x000fc600078e0205 */
[----:B------:R-:W-:Y:S02]  /*02f0*/  IMNMX R11, R3, 0x8, PT ;  /* 0x00000008030b7817 */ /* 0x000fe40003800200 */
[----:B------:R-:W-:Y:S02]  /*0300*/  IABS R9, R4 ;  /* 0x0000000400097213 */ /* 0x000fe40000000000 */
[----:B------:R-:W-:-:S04]  /*0310*/  IABS R7, R11 ;  /* 0x0000000b00077213 */ /* 0x000fc80000000000 */
[----:B------:R-:W0:Y:S08]  /*0320*/  I2F.RP R0, R7 ;  /* 0x0000000700007306 */ /* 0x000e300000209400 */
[----:B0-----:R-:W0:Y:S02]  /*0330*/  MUFU.RCP R0, R0 ;  /* 0x0000000000007308 */ /* 0x001e240000001000 */
[----:B0-----:R-:W-:-:S06]  /*0340*/  IADD3 R3, R0, 0xffffffe, RZ ;  /* 0x0ffffffe00037810 */ /* 0x001fcc0007ffe0ff */
[----:B------:R-:W0:Y:S02]  /*0350*/  F2I.FTZ.U32.TRUNC.NTZ R3, R3 ;  /* 0x0000000300037305 */ /* 0x000e24000021f000 */
[----:B0-----:R-:W-:-:S04]  /*0360*/  IMAD.MOV R6, RZ, RZ, -R3 ;  /* 0x000000ffff067224 */ /* 0x001fc800078e0a03 */
[----:B------:R-:W-:Y:S01]  /*0370*/  IMAD.MOV.U32 R2, RZ, RZ, R6 ;  /* 0x000000ffff027224 */ /* 0x000fe200078e0006 */
[----:B------:R-:W-:-:S03]  /*0380*/  IABS R6, R11 ;  /* 0x0000000b00067213 */ /* 0x000fc60000000000 */
[----:B------:R-:W-:Y:S02]  /*0390*/  IMAD R5, R2, R7, RZ ;  /* 0x0000000702057224 */ /* 0x000fe400078e02ff */
[----:B------:R-:W-:Y:S02]  /*03a0*/  IMAD.MOV.U32 R2, RZ, RZ, RZ ;  /* 0x000000ffff027224 */ /* 0x000fe400078e00ff */
[----:B------:R-:W-:Y:S02]  /*03b0*/  IMAD.MOV R0, RZ, RZ, -R6 ;  /* 0x000000ffff007224 */ /* 0x000fe400078e0a06 */
[----:B------:R-:W-:-:S04]  /*03c0*/  IMAD.HI.U32 R2, R3, R5, R2 ;  /* 0x0000000503027227 */ /* 0x000fc800078e0002 */
[----:B------:R-:W-:Y:S02]  /*03d0*/  IMAD.MOV.U32 R5, RZ, RZ, c[0x0][0x180] ;  /* 0x00006000ff057624 */ /* 0x000fe400078e00ff */
        /* <DEDUP_REMOVED lines=8> */
[----:B------:R-:W-:-:S07]  /*0460*/  ISETP.GE.AND P2, PT, R0, RZ, PT ;  /* 0x000000ff0000720c */ /* 0x000fce0003f46270 */
[----:B------:R-:W-:Y:S02]  /*0470*/  @P0 IADD3 R2, R2, 0x1, RZ ;  /* 0x0000000102020810 */ /* 0x000fe40007ffe0ff */
[----:B------:R-:W-:-:S04]  /*0480*/  ISETP.GT.AND P0, PT, R210, 0x3f, PT ;  /* 0x0000003fd200780c */ /* 0x000fc80003f04270 */
[----:B------:R-:W-:Y:S01]  /*0490*/  @!P2 IMAD.MOV R2, RZ, RZ, -R2 ;  /* 0x000000ffff02a224 */ /* 0x000fe200078e0a02 */
[----:B------:R-:W-:-:S05]  /*04a0*/  @!P1 LOP3.LUT R2, RZ, R11, RZ, 0x33, !PT ;  /* 0x0000000bff029212 */ /* 0x000fca00078e33ff */
[----:B------:R-:W-:-:S04]  /*04b0*/  IMAD.MOV R0, RZ, RZ, -R2 ;  /* 0x000000ffff007224 */ /* 0x000fc800078e0a02 */
[----:B------:R-:W-:-:S04]  /*04c0*/  IMAD R0, R11, R0, R4 ;  /* 0x000000000b007224 */ /* 0x000fc800078e0204 */
[----:B------:R-:W-:Y:S02]  /*04d0*/  IMAD.IADD R220, R220, 0x1, R0 ;  /* 0x00000001dcdc7824 */ /* 0x000fe400078e0200 */
[----:B------:R-:W-:Y:S02]  /*04e0*/  IMAD.SHL.U32 R0, R2, 0x40, RZ ;  /* 0x0000004002007824 */ /* 0x000fe400078e00ff */
[----:B------:R-:W-:Y:S01]  /*04f0*/  IMAD R220, R220, 0x80, R53 ;  /* 0x00000080dcdc7824 */ /* 0x000fe200078e0235 */
[----:B------:R-:W-:Y:S05]  /*0500*/  @P0 BRA `(.L_x_0) ;  /* 0x0000012000000947 */ /* 0x000fea0003800000 */
[----:B------:R-:W-:Y:S01]  /*0510*/  IMAD.SHL.U32 R221, R55, 0x20, RZ ;  /* 0x0000002037dd7824 */ /* 0x000fe200078e00ff */
[----:B------:R-:W-:Y:S01]  /*0520*/  CS2R R92, SRZ ;  /* 0x00000000005c7805 */ /* 0x000fe2000001ff00 */
        /* <DEDUP_REMOVED lines=15> */
[----:B------:R-:W-:Y:S05]  /*0620*/  BRA `(.L_x_1) ;  /* 0x0000589000007947 */ /* 0x000fea0003800000 */
.L_x_0:
[----:B------:R-:W-:Y:S01]  /*0630*/  IABS R3, c[0x0][0x17c] ;  /* 0x00005f0000037a13 */ /* 0x000fe20000000000 */
[C---:B------:R-:W-:Y:S01]  /*0640*/  IMAD.SHL.U32 R184, R55.reuse, 0x2, RZ ;  /* 0x0000000237b87824 */ /* 0x040fe200078e00ff */
[----:B------:R-:W-:Y:S01]  /*0650*/  SHF.R.S32.HI R7, RZ, 0x1f, R210 ;  /* 0x0000001fff077819 */ /* 0x000fe200000114d2 */
[C---:B------:R-:W-:Y:S01]  /*0660*/  IMAD.SHL.U32 R221, R55.reuse, 0x20, RZ ;  /* 0x0000002037dd7824 */ /* 0x040fe200078e00ff */
[----:B------:R-:W0:Y:S01]  /*0670*/  I2F.RP R2, R3 ;  /* 0x0000000300027306 */ /* 0x000e220000209400 */
[--C-:B------:R-:W-:Y:S01]  /*0680*/  SHF.R.U32.HI R6, RZ, 0x6, R55.reuse ;  /* 0x00000006ff067819 */ /* 0x100fe20000011637 */
[----:B------:R-:W-:Y:S01]  /*0690*/  IMAD.MOV.U32 R236, RZ, RZ, c[0x0][0x188] ;  /* 0x00006200ffec7624 */ /* 0x000fe200078e00ff */
[----:B------:R-:W-:Y:S01]  /*06a0*/  LOP3.LUT R4, R55, 0x40, RZ, 0xc0, !PT ;  /* 0x0000004037047812 */ /* 0x000fe200078ec0ff */
[----:B------:R-:W-:Y:S01]  /*06b0*/  IMAD.MOV.U32 R218, RZ, RZ, c[0x0][0x18c] ;  /* 0x00006300ffda7624 */ /* 0x000fe200078e00ff */
[----:B------:R-:W-:Y:S01]  /*06c0*/  LOP3.LUT R11, R184, 0x10, RZ, 0xc0, !PT ;  /* 0x00000010b80b7812 */ /* 0x000fe200078ec0ff */
[C---:B------:R-:W-:Y:S01]  /*06d0*/  IMAD.SHL.U32 R235, R236.reuse, 0x40, RZ ;  /* 0x00000040eceb7824 */ /* 0x040fe200078e00ff */
[----:B------:R-:W-:Y:S01]  /*06e0*/  LEA.HI R210, R7, R210, RZ, 0x6 ;  /* 0x000000d207d27211 */ /* 0x000fe200078f30ff */
[----:B------:R-:W-:Y:S01]  /*06f0*/  IMAD R252, R236, 0x12, RZ ;  /* 0x00000012ecfc7824 */ /* 0x000fe200078e02ff */
[----:B------:R-:W-:Y:S01]  /*0700*/  SGXT.U32 R7, R6, 0x1 ;  /* 0x000000010607781a */ /* 0x000fe20000000000 */
[----:B------:R-:W-:Y:S01]  /*0710*/  IMAD R251, R236, 0x11, RZ ;  /* 0x00000011ecfb7824 */ /* 0x000fe200078e02ff */
[----:B------:R-:W-:Y:S01]  /*0720*/  LEA.HI R4, R4, R11, RZ, 0x1f ;  /* 0x0000000b04047211 */ /* 0x000fe200078ff8ff */
[----:B------:R-:W-:Y:S01]  /*0730*/  IMAD.SHL.U32 R250, R236, 0x10, RZ ;  /* 0x00000010ecfa7824 */ /* 0x000fe200078e00ff */
[----:B------:R-:W-:Y:S01]  /*0740*/  LOP3.LUT R6, R0, R7, RZ, 0xfc, !PT ;  /* 0x0000000700067212 */ /* 0x000fe200078efcff */
[----:B------:R-:W-:Y:S01]  /*0750*/  IMAD R249, R236, 0xf, RZ ;  /* 0x0000000fecf97824 */ /* 0x000fe200078e02ff */
[C---:B------:R-:W-:Y:S01]  /*0760*/  LOP3.LUT R234, R55.reuse, 0x3f, RZ, 0xc0, !PT ;  /* 0x0000003f37ea7812 */ /* 0x040fe200078ec0ff */
[----:B0-----:R-:W0:Y:S01]  /*0770*/  MUFU.RCP R2, R2 ;  /* 0x0000000200027308 */ /* 0x001e220000001000 */
[----:B------:R-:W-:Y:S01]  /*0780*/  LOP3.LUT R13, R6, 0x3c, RZ, 0xfc, !PT ;  /* 0x0000003c060d7812 */ /* 0x000fe200078efcff */
[----:B------:R-:W-:Y:S01]  /*0790*/  IMAD R248, R236, 0xe, RZ ;  /* 0x0000000eecf87824 */ /* 0x000fe200078e02ff */
[----:B------:R-:W-:Y:S01]  /*07a0*/  LOP3.LUT R31, R55, 0x7, RZ, 0xc0, !PT ;  /* 0x00000007371f7812 */ /* 0x000fe200078ec0ff */
[----:B------:R-:W-:Y:S01]  /*07b0*/  IMAD.SHL.U32 R7, R234, 0x2, RZ ;  /* 0x00000002ea077824 */ /* 0x000fe200078e00ff */
[----:B------:R-:W-:Y:S01]  /*07c0*/  IABS R12, R13 ;  /* 0x0000000d000c7213 */ /* 0x000fe20000000000 */
[----:B------:R-:W-:Y:S01]  /*07d0*/  IMAD R247, R236, 0xd, RZ ;  /* 0x0000000decf77824 */ /* 0x000fe200078e02ff */
[----:B------:R-:W-:Y:S01]  /*07e0*/  LOP3.LUT R15, R6, 0x3a, RZ, 0xfc, !PT ;  /* 0x0000003a060f7812 */ /* 0x000fe200078efcff */
[C---:B------:R-:W-:Y:S01]  /*07f0*/  IMAD R246, R236.reuse, 0xc, RZ ;  /* 0x0000000cecf67824 */ /* 0x040fe200078e02ff */
[----:B------:R-:W-:Y:S01]  /*0800*/  ISETP.GE.AND P4, PT, R13, RZ, PT ;  /* 0x000000ff0d00720c */ /* 0x000fe20003f86270 */
[C---:B------:R-:W-:Y:S01]  /*0810*/  IMAD R245, R236.reuse, 0xb, RZ ;  /* 0x0000000becf57824 */ /* 0x040fe200078e02ff */
[----:B------:R-:W-:Y:S01]  /*0820*/  IABS R14, R15 ;  /* 0x0000000f000e7213 */ /* 0x000fe20000000000 */
[----:B------:R-:W-:Y:S01]  /*0830*/  IMAD R244, R236, 0xa, RZ ;  /* 0x0000000aecf47824 */ /* 0x000fe200078e02ff */
[----:B------:R-:W-:Y:S01]  /*0840*/  LOP3.LUT R13, R6, 0x38, RZ, 0xfc, !PT ;  /* 0x00000038060d7812 */ /* 0x000fe200078efcff */
[----:B------:R-:W-:Y:S01]  /*0850*/  IMAD R243, R236, 0x9, RZ ;  /* 0x00000009ecf37824 */ /* 0x000fe200078e02ff */
[----:B------:R-:W-:Y:S01]  /*0860*/  LOP3.LUT R19, R6, 0x34, RZ, 0xfc, !PT ;  /* 0x0000003406137812 */ /* 0x000fe200078efcff */
[----:B------:R-:W-:Y:S01]  /*0870*/  IMAD.SHL.U32 R242, R236, 0x8, RZ ;  /* 0x00000008ecf27824 */ /* 0x000fe200078e00ff */
[----:B0-----:R-:W-:Y:S01]  /*0880*/  IADD3 R8, R2, 0xffffffe, RZ ;  /* 0x0ffffffe02087810 */ /* 0x001fe20007ffe0ff */
[C---:B------:R-:W-:Y:S01]  /*0890*/  IMAD R241, R236.reuse, 0x7, RZ ;  /* 0x00000007ecf17824 */ /* 0x040fe200078e02ff */
[----:B------:R-:W-:Y:S01]  /*08a0*/  SHF.R.S32.HI R2, RZ, 0x6, R55 ;  /* 0x00000006ff027819 */ /* 0x000fe20000011437 */
[C---:B------:R-:W-:Y:S01]  /*08b0*/  IMAD R240, R236.reuse, 0x6, RZ ;  /* 0x00000006ecf07824 */ /* 0x040fe200078e02ff */
[----:B------:R0:W1:Y:S01]  /*08c0*/  F2I.FTZ.U32.TRUNC.NTZ R9, R8 ;  /* 0x0000000800097305 */ /* 0x000062000021f000 */
[----:B------:R-:W-:Y:S01]  /*08d0*/  IABS R16, R13 ;  /* 0x0000000d00107213 */ /* 0x000fe20000000000 */
[----:B------:R-:W-:Y:S01]  /*08e0*/  IMAD R239, R236, 0x5, RZ ;  /* 0x00000005ecef7824 */ /* 0x000fe200078e02ff */
[----:B------:R-:W-:Y:S01]  /*08f0*/  SGXT R2, R2, 0x1 ;  /* 0x000000010202781a */ /* 0x000fe20000000200 */
[C---:B------:R-:W-:Y:S01]  /*0900*/  IMAD.SHL.U32 R238, R236.reuse, 0x4, RZ ;  /* 0x00000004ecee7824 */ /* 0x040fe200078e00ff */
[----:B------:R-:W-:Y:S01]  /*0910*/  IABS R20, R19 ;  /* 0x0000001300147213 */ /* 0x000fe20000000000 */
[----:B------:R-:W-:Y:S01]  /*0920*/  IMAD R237, R236, 0x3, RZ ;  /* 0x00000003eced7824 */ /* 0x000fe200078e02ff */
[----:B------:R-:W-:Y:S01]  /*0930*/  LOP3.LUT R2, R7, 0x90, R2, 0x78, !PT ;  /* 0x0000009007027812 */ /* 0x000fe200078e7802 */
[----:B------:R-:W-:Y:S01]  /*0940*/  CS2R R96, SRZ ;  /* 0x0000000000607805 */ /* 0x000fe2000001ff00 */
[----:B0-----:R-:W-:Y:S01]  /*0950*/  IMAD.MOV.U32 R8, RZ, RZ, RZ ;  /* 0x000000ffff087224 */ /* 0x001fe200078e00ff */
[C---:B------:R-:W-:Y:S01]  /*0960*/  LOP3.LUT R17, R6.reuse, 0x36, RZ, 0xfc, !PT ;  /* 0x0000003606117812 */ /* 0x040fe200078efcff */
[----:B------:R-:W-:Y:S01]  /*0970*/  CS2R R98, SRZ ;  /* 0x0000000000627805 */ /* 0x000fe2000001ff00 */
[----:B------:R-:W-:Y:S01]  /*0980*/  LOP3.LUT R21, R6, 0x32, RZ, 0xfc, !PT ;  /* 0x0000003206157812 */ /* 0x000fe200078efcff */
[----:B------:R-:W-:Y:S01]  /*0990*/  CS2R R92, SRZ ;  /* 0x00000000005c7805 */ /* 0x000fe2000001ff00 */
[----:B------:R-:W-:Y:S01]  /*09a0*/  IABS R18, R17 ;  /* 0x0000001100127213 */ /* 0x000fe20000000000 */
[----:B------:R-:W-:Y:S01]  /*09b0*/  CS2R R94, SRZ ;  /* 0x00000000005e7805 */ /* 0x000fe2000001ff00 */
[--C-:B-1----:R-:W-:Y:S01]  /*09c0*/  IMAD.MOV R10, RZ, RZ, -R9.reuse ;  /* 0x000000ffff0a7224 */ /* 0x102fe200078e0a09 */
[----:B------:R-:W-:Y:S01]  /*09d0*/  ISETP.GE.AND P3, PT, R15, RZ, PT ;  /* 0x000000ff0f00720c */ /* 0x000fe20003f66270 */
[----:B------:R-:W-:Y:S01]  /*09e0*/  CS2R R88, SRZ ;  /* 0x0000000000587805 */ /* 0x000fe2000001ff00 */
[----:B------:R-:W-:Y:S01]  /*09f0*/  IABS R15, R21 ;  /* 0x00000015000f7213 */ /* 0x000fe20000000000 */
[----:B------:R-:W-:Y:S01]  /*0a00*/  IMAD R11, R10, R3, RZ ;  /* 0x000000030a0b7224 */ /* 0x000fe200078e02ff */
[C---:B------:R-:W-:Y:S01]  /*0a10*/  LOP3.LUT R23, R6.reuse, 0x30, RZ, 0xfc, !PT ;  /* 0x0000003006177812 */ /* 0x040fe200078efcff */
[----:B------:R-:W-:Y:S01]  /*0a20*/  CS2R R90, SRZ ;  /* 0x00000000005a7805 */ /* 0x000fe2000001ff00 */
[----:B------:R-:W-:Y:S01]  /*0a30*/  ISETP.GE.AND P1, PT, R13, RZ, PT ;  /* 0x000000ff0d00720c */ /* 0x000fe20003f26270 */
[----:B------:R-:W-:Y:S01]  /*0a40*/  IMAD.HI.U32 R10, R9, R11, R8 ;  /* 0x0000000b090a7227 */ /* 0x000fe200078e0008 */
[----:B------:R-:W-:Y:S01]  /*0a50*/  LOP3.LUT R11, R6, 0x3e, RZ, 0xfc, !PT ;  /* 0x0000003e060b7812 */ /* 0x000fe200078efcff */
[----:B------:R-:W-:Y:S01]  /*0a60*/  CS2R R140, SRZ ;  /* 0x00000000008c7805 */ /* 0x000fe2000001ff00 */
[----:B------:R-:W-:Y:S01]  /*0a70*/  IABS R22, R23 ;  /* 0x0000001700167213 */ /* 0x000fe20000000000 */
[----:B------:R-:W-:Y:S01]  /*0a80*/  IMAD R9, R31, 0x90, RZ ;  /* 0x000000901f097824 */ /* 0x000fe200078e02ff */
[----:B------:R-:W-:Y:S01]  /*0a90*/  IABS R8, R11 ;  /* 0x0000000b00087213 */ /* 0x000fe20000000000 */
[C---:B------:R-:W-:Y:S01]  /*0aa0*/  IMAD.HI.U32 R13, R10.reuse, R15, RZ ;  /* 0x0000000f0a0d7227 */ /* 0x040fe200078e00ff */
[----:B------:R-:W-:Y:S01]  /*0ab0*/  ISETP.GE.AND P2, PT, R11, RZ, PT ;  /* 0x000000ff0b00720c */ /* 0x000fe20003f46270 */
[----:B------:R-:W-:Y:S01]  /*0ac0*/  CS2R R142, SRZ ;  /* 0x00000000008e7805 */ /* 0x000fe2000001ff00 */
[----:B------:R-:W-:Y:S01]  /*0ad0*/  LOP3.LUT R184, R9, 0x30, R184, 0x78, !PT ;  /* 0x0000003009b87812 */ /* 0x000fe200078e78b8 */
[----:B------:R-:W-:Y:S01]  /*0ae0*/  IMAD.HI.U32 R7, R10, R8, RZ ;  /* 0x000000080a077227 */ /* 0x000fe200078e00ff */
[C---:B------:R-:W-:Y:S01]  /*0af0*/  LOP3.LUT R25, R6.reuse, 0x16, RZ, 0xfc, !PT ;  /* 0x0000001606197812 */ /* 0x040fe200078efcff */
[----:B------:R-:W-:Y:S01]  /*0b00*/  CS2R R120, SRZ ;  /* 0x0000000000787805 */ /* 0x000fe2000001ff00 */
[----:B------:R-:W-:Y:S01]  /*0b10*/  LOP3.LUT R39, R6, 0x14, RZ, 0xfc, !PT ;  /* 0x0000001406277812 */ /* 0x000fe200078efcff */
[----:B------:R-:W-:Y:S01]  /*0b20*/  IMAD.MOV R11, RZ, RZ, -R7 ;  /* 0x000000ffff0b7224 */ /* 0x000fe200078e0a07 */
[----:B------:R-:W-:Y:S01]  /*0b30*/  IABS R46, R25 ;  /* 0x00000019002e7213 */ /* 0x000fe20000000000 */
[----:B------:R-:W-:Y:S01]  /*0b40*/  IMAD.HI.U32 R7, R10, R12, RZ ;  /* 0x0000000c0a077227 */ /* 0x000fe200078e00ff */
[----:B------:R-:W-:Y:S01]  /*0b50*/  IABS R48, R39 ;  /* 0x0000002700307213 */ /* 0x000fe20000000000 */
[----:B------:R-:W-:Y:S01]  /*0b60*/  CS2R R122, SRZ ;  /* 0x00000000007a7805 */ /* 0x000fe2000001ff00 */
[----:B------:R-:W-:Y:S01]  /*0b70*/  IABS R68, c[0x0][0x178] ;  /* 0x00005e0000447a13 */ /* 0x000fe20000000000 */
[C---:B------:R-:W-:Y:S01]  /*0b80*/  IMAD R8, R3.reuse, R11, R8 ;  /* 0x0000000b03087224 */ /* 0x040fe200078e0208 */
[C---:B------:R-:W-:Y:S01]  /*0b90*/  LOP3.LUT R29, R6.reuse, 0xe, RZ, 0xfc, !PT ;  /* 0x0000000e061d7812 */ /* 0x040fe200078efcff */
[----:B------:R-:W-:Y:S01]  /*0ba0*/  IMAD.MOV R7, RZ, RZ, -R7 ;  /* 0x000000ffff077224 */ /* 0x000fe200078e0a07 */
[----:B------:R-:W-:Y:S01]  /*0bb0*/  LOP3.LUT R41, R6, 0xc, RZ, 0xfc, !PT ;  /* 0x0000000c06297812 */ /* 0x000fe200078efcff */
[----:B------:R-:W-:Y:S01]  /*0bc0*/  IMAD.HI.U32 R9, R10, R14, RZ ;  /* 0x0000000e0a097227 */ /* 0x000fe200078e00ff */
[C---:B------:R-:W-:Y:S01]  /*0bd0*/  ISETP.GT.U32.AND P0, PT, R3.reuse, R8, PT ;  /* 0x000000080300720c */ /* 0x040fe20003f04070 */
[----:B------:R-:W-:Y:S01]  /*0be0*/  CS2R R136, SRZ ;  /* 0x0000000000887805 */ /* 0x000fe2000001ff00 */
[----:B------:R-:W-:Y:S01]  /*0bf0*/  IABS R54, R29 ;  /* 0x0000001d00367213 */ /* 0x000fe20000000000 */
[C---:B------:R-:W-:Y:S01]  /*0c00*/  IMAD R12, R3.reuse, R7, R12 ;  /* 0x00000007030c7224 */ /* 0x040fe200078e020c */
[----:B------:R-:W-:Y:S01]  /*0c10*/  IABS R56, R41 ;  /* 0x0000002900387213 */ /* 0x000fe20000000000 */
[----:B------:R-:W-:Y:S01]  /*0c20*/  IMAD.MOV R9, RZ, RZ, -R9 ;  /* 0x000000ffff097224 */ /* 0x000fe200078e0a09 */
[----:B------:R-:W-:Y:S01]  /*0c30*/  LOP3.LUT R43, R6, 0xa, RZ, 0xfc, !PT ;  /* 0x0000000a062b7812 */ /* 0x000fe200078efcff */
[----:B------:R-:W-:Y:S01]  /*0c40*/  IMAD.HI.U32 R7, R10, R16, RZ ;  /* 0x000000100a077227 */ /* 0x000fe200078e00ff */
[C---:B------:R-:W-:Y:S01]  /*0c50*/  ISETP.GT.U32.AND P5, PT, R3.reuse, R12, PT ;  /* 0x0000000c0300720c */ /* 0x040fe20003fa4070 */
[----:B------:R-:W-:Y:S01]  /*0c60*/  CS2R R138, SRZ ;  /* 0x00000000008a7805 */ /* 0x000fe2000001ff00 */
[----:B------:R-:W-:Y:S01]  /*0c70*/  IABS R58, R43 ;  /* 0x0000002b003a7213 */ /* 0x000fe20000000000 */
[C---:B------:R-:W-:Y:S01]  /*0c80*/  IMAD R14, R3.reuse, R9, R14 ;  /* 0x00000009030e7224 */ /* 0x040fe200078e020e */
[----:B------:R-:W-:Y:S01]  /*0c90*/  LOP3.LUT R45, R6, 0x8, RZ, 0xfc, !PT ;  /* 0x00000008062d7812 */ /* 0x000fe200078efcff */
[----:B------:R-:W-:Y:S01]  /*0ca0*/  @!P0 IMAD.IADD R8, R8, 0x1, -R3 ;  /* 0x0000000108088824 */ /* 0x000fe200078e0a03 */
[----:B------:R-:W-:Y:S01]  /*0cb0*/  LOP3.LUT R47, R6, 0x6, RZ, 0xfc, !PT ;  /* 0x00000006062f7812 */ /* 0x000fe200078efcff */
[----:B------:R-:W-:Y:S01]  /*0cc0*/  IMAD.HI.U32 R9, R10, R20, RZ ;  /* 0x000000140a097227 */ /* 0x000fe200078e00ff */
[----:B------:R-:W-:Y:S01]  /*0cd0*/  IABS R60, R45 ;  /* 0x0000002d003c7213 */ /* 0x000fe20000000000 */
[----:B------:R-:W-:Y:S01]  /*0ce0*/  CS2R R124, SRZ ;  /* 0x00000000007c7805 */ /* 0x000fe2000001ff00 */
[C---:B------:R-:W-:Y:S01]  /*0cf0*/  ISETP.GT.U32.AND P0, PT, R3.reuse, R8, PT ;  /* 0x000000080300720c */ /* 0x040fe20003f04070 */
[----:B------:R-:W-:Y:S01]  /*0d00*/  IMAD.MOV R7, RZ, RZ, -R7 ;  /* 0x000000ffff077224 */ /* 0x000fe200078e0a07 */
[----:B------:R-:W-:Y:S01]  /*0d10*/  LOP3.LUT R49, R6, 0x4, RZ, 0xfc, !PT ;  /* 0x0000000406317812 */ /* 0x000fe200078efcff */
[----:B------:R-:W-:Y:S01]  /*0d20*/  @!P5 IMAD.IADD R12, R12, 0x1, -R3 ;  /* 0x000000010c0cd824 */ /* 0x000fe200078e0a03 */
[C---:B------:R-:W-:Y:S01]  /*0d30*/  ISETP.GT.U32.AND P5, PT, R3.reuse, R14, PT ;  /* 0x0000000e0300720c */ /* 0x040fe20003fa4070 */
[----:B------:R-:W-:Y:S01]  /*0d40*/  IMAD.MOV R9, RZ, RZ, -R9 ;  /* 0x000000ffff097224 */ /* 0x000fe200078e0a09 */
[----:B------:R-:W-:Y:S01]  /*0d50*/  LOP3.LUT R51, R6, 0x2, RZ, 0xfc, !PT ;  /* 0x0000000206337812 */ /* 0x000fe200078efcff */
[C---:B------:R-:W-:Y:S01]  /*0d60*/  IMAD R16, R3.reuse, R7, R16 ;  /* 0x0000000703107224 */ /* 0x040fe200078e0210 */
[C---:B------:R-:W-:Y:S01]  /*0d70*/  ISETP.GT.U32.AND P6, PT, R3.reuse, R12, PT ;  /* 0x0000000c0300720c */ /* 0x040fe20003fc4070 */
[C---:B------:R-:W-:Y:S01]  /*0d80*/  IMAD R20, R3.reuse, R9, R20 ;  /* 0x0000000903147224 */ /* 0x040fe200078e0214 */
[----:B------:R-:W-:Y:S01]  /*0d90*/  IABS R33, R51 ;  /* 0x0000003300217213 */ /* 0x000fe20000000000 */
[----:B------:R-:W-:Y:S01]  /*0da0*/  IMAD.HI.U32 R7, R10, R18, RZ ;  /* 0x000000120a077227 */ /* 0x000fe200078e00ff */
[----:B------:R-:W-:Y:S01]  /*0db0*/  IABS R35, R6 ;  /* 0x0000000600237213 */ /* 0x000fe20000000000 */
[----:B------:R-:W-:Y:S01]  /*0dc0*/  CS2R R126, SRZ ;  /* 0x00000000007e7805 */ /* 0x000fe2000001ff00 */
[----:B------:R-:W-:Y:S01]  /*0dd0*/  IABS R37, R220 ;  /* 0x000000dc00257213 */ /* 0x000fe20000000000 */
[--C-:B------:R-:W-:Y:S01]  /*0de0*/  @!P0 IMAD.IADD R8, R8, 0x1, -R3.reuse ;  /* 0x0000000108088824 */ /* 0x100fe200078e0a03 */
[C---:B------:R-:W-:Y:S01]  /*0df0*/  ISETP.GT.U32.AND P0, PT, R3.reuse, R16, PT ;  /* 0x000000100300720c */ /* 0x040fe20003f04070 */
[----:B------:R-:W-:Y:S01]  /*0e00*/  @!P5 IMAD.IADD R14, R14, 0x1, -R3 ;  /* 0x000000010e0ed824 */ /* 0x000fe200078e0a03 */
[C---:B------:R-:W-:Y:S01]  /*0e10*/  ISETP.GT.U32.AND P5, PT, R3.reuse, R20, PT ;  /* 0x000000140300720c */ /* 0x040fe20003fa4070 */
[----:B------:R-:W-:Y:S01]  /*0e20*/  IMAD.MOV R7, RZ, RZ, -R7 ;  /* 0x000000ffff077224 */ /* 0x000fe200078e0a07 */
[----:B------:R-:W-:Y:S01]  /*0e30*/  LOP3.LUT R184, R184, 0x400, R221, 0xf8, !PT ;  /* 0x00000400b8b87812 */ /* 0x000fe200078ef8dd */
[----:B------:R-:W-:Y:S01]  /*0e40*/  IMAD.MOV.U32 R11, RZ, RZ, R8 ;  /* 0x000000ffff0b7224 */ /* 0x000fe200078e0008 */
[----:B------:R-:W-:Y:S01]  /*0e50*/  CS2R R128, SRZ ;  /* 0x0000000000807805 */ /* 0x000fe2000001ff00 */
[C---:B------:R-:W-:Y:S01]  /*0e60*/  IMAD R18, R3.reuse, R7, R18 ;  /* 0x0000000703127224 */ /* 0x040fe200078e0212 */
[----:B------:R-:W-:Y:S01]  /*0e70*/  CS2R R130, SRZ ;  /* 0x0000000000827805 */ /* 0x000fe2000001ff00 */
[----:B------:R-:W-:Y:S01]  /*0e80*/  IMAD.MOV R8, RZ, RZ, -R13 ;  /* 0x000000ffff087224 */ /* 0x000fe200078e0a0d */
[----:B------:R-:W-:Y:S01]  /*0e90*/  LOP3.LUT R13, R6, 0x2e, RZ, 0xfc, !PT ;  /* 0x0000002e060d7812 */ /* 0x000fe200078efcff */
[----:B------:R-:W-:Y:S01]  /*0ea0*/  IMAD.HI.U32 R7, R10, R22, RZ ;  /* 0x000000160a077227 */ /* 0x000fe200078e00ff */
[----:B------:R-:W-:Y:S01]  /*0eb0*/  CS2R R80, SRZ ;  /* 0x0000000000507805 */ /* 0x000fe2000001ff00 */
[----:B------:R-:W-:Y:S01]  /*0ec0*/  CS2R R82, SRZ ;  /* 0x0000000000527805 */ /* 0x000fe2000001ff00 */
[----:B------:R-:W-:Y:S01]  /*0ed0*/  IABS R24, R13 ;  /* 0x0000000d00187213 */ /* 0x000fe20000000000 */
[----:B------:R-:W-:Y:S01]  /*0ee0*/  @!P2 IMAD.MOV R11, RZ, RZ, -R11 ;  /* 0x000000ffff0ba224 */ /* 0x000fe200078e0a0b */
[----:B------:R-:W-:Y:S01]  /*0ef0*/  ISETP.GT.U32.AND P2, PT, R3, R18, PT ;  /* 0x000000120300720c */ /* 0x000fe20003f44070 */
[--C-:B------:R-:W-:Y:S01]  /*0f00*/  @!P6 IMAD.IADD R12, R12, 0x1, -R3.reuse ;  /* 0x000000010c0ce824 */ /* 0x100fe200078e0a03 */
[----:B------:R-:W-:Y:S01]  /*0f10*/  ISETP.GE.AND P6, PT, R17, RZ, PT ;  /* 0x000000ff1100720c */ /* 0x000fe20003fc6270 */
[--C-:B------:R-:W-:Y:S01]  /*0f20*/  @!P0 IMAD.IADD R16, R16, 0x1, -R3.reuse ;  /* 0x0000000110108824 */ /* 0x100fe200078e0a03 */
[C---:B------:R-:W-:Y:S01]  /*0f30*/  ISETP.GT.U32.AND P0, PT, R3.reuse, R14, PT ;  /* 0x0000000e0300720c */ /* 0x040fe20003f04070 */
[----:B------:R-:W-:Y:S01]  /*0f40*/  @!P5 IMAD.IADD R20, R20, 0x1, -R3 ;  /* 0x000000011414d824 */ /* 0x000fe200078e0a03 */
[----:B------:R-:W-:Y:S01]  /*0f50*/  LOP3.LUT R17, R6, 0x2a, RZ, 0xfc, !PT ;  /* 0x0000002a06117812 */ /* 0x000fe200078efcff */
[----:B------:R-:W-:Y:S01]  /*0f60*/  IMAD.MOV R7, RZ, RZ, -R7 ;  /* 0x000000ffff077224 */ /* 0x000fe200078e0a07 */
[----:B------:R-:W-:Y:S01]  /*0f70*/  CS2R R84, SRZ ;  /* 0x0000000000547805 */ /* 0x000fe2000001ff00 */
[----:B------:R-:W-:Y:S01]  /*0f80*/  @!P4 IMAD.MOV R12, RZ, RZ, -R12 ;  /* 0x000000ffff0cc224 */ /* 0x000fe200078e0a0c */
[C---:B------:R-:W-:Y:S01]  /*0f90*/  ISETP.GT.U32.AND P4, PT, R3.reuse, R20, PT ;  /* 0x000000140300720c */ /* 0x040fe20003f84070 */
[C---:B------:R-:W-:Y:S01]  /*0fa0*/  IMAD R22, R3.reuse, R7, R22 ;  /* 0x0000000703167224 */ /* 0x040fe200078e0216 */
[----:B------:R-:W-:Y:S01]  /*0fb0*/  IABS R28, R17 ;  /* 0x00000011001c7213 */ /* 0x000fe20000000000 */
[----:B------:R-:W-:Y:S01]  /*0fc0*/  IMAD.HI.U32 R7, R10, R24, RZ ;  /* 0x000000180a077227 */ /* 0x000fe200078e00ff */
[----:B------:R-:W-:Y:S01]  /*0fd0*/  CS2R R86, SRZ ;  /* 0x0000000000567805 */ /* 0x000fe2000001ff00 */
[----:B------:R-:W-:Y:S01]  /*0fe0*/  CS2R R112, SRZ ;  /* 0x0000000000707805 */ /* 0x000fe2000001ff00 */
[----:B------:R-:W-:Y:S01]  /*0ff0*/  CS2R R114, SRZ ;  /* 0x0000000000727805 */ /* 0x000fe2000001ff00 */
[C---:B------:R-:W-:Y:S01]  /*1000*/  IMAD R8, R3.reuse, R8, R15 ;  /* 0x0000000803087224 */ /* 0x040fe200078e020f */
[----:B------:R-:W-:Y:S01]  /*1010*/  LOP3.LUT R15, R6, 0x2c, RZ, 0xfc, !PT ;  /* 0x0000002c060f7812 */ /* 0x000fe200078efcff */
[----:B------:R-:W-:Y:S01]  /*1020*/  IMAD.MOV R7, RZ, RZ, -R7 ;  /* 0x000000ffff077224 */ /* 0x000fe200078e0a07 */
[----:B------:R-:W-:Y:S01]  /*1030*/  CS2R R116, SRZ ;  /* 0x0000000000747805 */ /* 0x000fe2000001ff00 */
[--C-:B------:R-:W-:Y:S01]  /*1040*/  @!P2 IMAD.IADD R18, R18, 0x1, -R3.reuse ;  /* 0x000000011212a824 */ /* 0x100fe200078e0a03 */
[C---:B------:R-:W-:Y:S01]  /*1050*/  ISETP.GT.U32.AND P2, PT, R3.reuse, R16, PT ;  /* 0x000000100300720c */ /* 0x040fe20003f44070 */
[--C-:B------:R-:W-:Y:S01]  /*1060*/  @!P0 IMAD.IADD R14, R14, 0x1, -R3.reuse ;  /* 0x000000010e0e8824 */ /* 0x100fe200078e0a03 */
[C---:B------:R-:W-:Y:S01]  /*1070*/  ISETP.GT.U32.AND P0, PT, R3.reuse, R8, PT ;  /* 0x000000080300720c */ /* 0x040fe20003f04070 */
[C---:B------:R-:W-:Y:S01]  /*1080*/  IMAD R24, R3.reuse, R7, R24 ;  /* 0x0000000703187224 */ /* 0x040fe200078e0218 */
[C---:B------:R-:W-:Y:S01]  /*1090*/  ISETP.GT.U32.AND P5, PT, R3.reuse, R18, PT ;  /* 0x000000120300720c */ /* 0x040fe20003fa4070 */
[--C-:B------:R-:W-:Y:S01]  /*10a0*/  @!P4 IMAD.IADD R20, R20, 0x1, -R3.reuse ;  /* 0x000000011414c824 */ /* 0x100fe200078e0a03 */
[----:B------:R-:W-:Y:S01]  /*10b0*/  IABS R26, R15 ;  /* 0x0000000f001a7213 */ /* 0x000fe20000000000 */
[C---:B------:R-:W-:Y:S01]  /*10c0*/  IMAD.HI.U32 R9, R10.reuse, R28, RZ ;  /* 0x0000001c0a097227 */ /* 0x040fe200078e00ff */
[C---:B------:R-:W-:Y:S01]  /*10d0*/  ISETP.GT.U32.AND P4, PT, R3.reuse, R24, PT ;  /* 0x000000180300720c */ /* 0x040fe20003f84070 */
[----:B------:R-:W-:Y:S01]  /*10e0*/  CS2R R118, SRZ ;  /* 0x0000000000767805 */ /* 0x000fe2000001ff00 */
[----:B------:R-:W-:Y:S01]  /*10f0*/  CS2R R132, SRZ ;  /* 0x0000000000847805 */ /* 0x000fe2000001ff00 */
[----:B------:R-:W-:Y:S01]  /*1100*/  IMAD.HI.U32 R7, R10, R26, RZ ;  /* 0x0000001a0a077227 */ /* 0x000fe200078e00ff */
[----:B------:R-:W-:Y:S01]  /*1110*/  CS2R R134, SRZ ;  /* 0x0000000000867805 */ /* 0x000fe2000001ff00 */
[----:B------:R-:W-:Y:S01]  /*1120*/  CS2R R144, SRZ ;  /* 0x0000000000907805 */ /* 0x000fe2000001ff00 */
[----:B------:R-:W-:Y:S01]  /*1130*/  CS2R R146, SRZ ;  /* 0x0000000000927805 */ /* 0x000fe2000001ff00 */
[--C-:B------:R-:W-:Y:S01]  /*1140*/  @!P2 IMAD.IADD R16, R16, 0x1, -R3.reuse ;  /* 0x000000011010a824 */ /* 0x100fe200078e0a03 */
[----:B------:R-:W-:Y:S01]  /*1150*/  ISETP.GT.U32.AND P2, PT, R3, R22, PT ;  /* 0x000000160300720c */ /* 0x000fe20003f44070 */
[----:B------:R-:W-:Y:S01]  /*1160*/  @!P0 IMAD.IADD R8, R8, 0x1, -R3 ;  /* 0x0000000108088824 */ /* 0x000fe200078e0a03 */
[----:B------:R-:W-:Y:S01]  /*1170*/  ISETP.GE.AND P0, PT, R21, RZ, PT ;  /* 0x000000ff1500720c */ /* 0x000fe20003f06270 */
[----:B------:R-:W-:Y:S01]  /*1180*/  IMAD.MOV R7, RZ, RZ, -R7 ;  /* 0x000000ffff077224 */ /* 0x000fe200078e0a07 */
[----:B------:R-:W-:Y:S01]  /*1190*/  LOP3.LUT R21, R6, 0x26, RZ, 0xfc, !PT ;  /* 0x0000002606157812 */ /* 0x000fe200078efcff */
[--C-:B------:R-:W-:Y:S01]  /*11a0*/  @!P4 IMAD.IADD R24, R24, 0x1, -R3.reuse ;  /* 0x000000011818c824 */ /* 0x100fe200078e0a03 */
[----:B------:R-:W-:Y:S01]  /*11b0*/  ISETP.GT.U32.AND P4, PT, R3, R8, PT ;  /* 0x000000080300720c */ /* 0x000fe20003f84070 */
[----:B------:R-:W-:Y:S01]  /*11c0*/  @!P5 IMAD.IADD R18, R18, 0x1, -R3 ;  /* 0x000000011212d824 */ /* 0x000fe200078e0a03 */
[----:B------:R-:W-:Y:S01]  /*11d0*/  ISETP.GE.AND P5, PT, R19, RZ, PT ;  /* 0x000000ff1300720c */ /* 0x000fe20003fa6270 */
[----:B------:R-:W-:Y:S01]  /*11e0*/  IMAD.MOV R9, RZ, RZ, -R9 ;  /* 0x000000ffff097224 */ /* 0x000fe200078e0a09 */
[----:B------:R-:W-:Y:S01]  /*11f0*/  LOP3.LUT R19, R6, 0x28, RZ, 0xfc, !PT ;  /* 0x0000002806137812 */ /* 0x000fe200078efcff */
[----:B------:R-:W-:Y:S01]  /*1200*/  IMAD R26, R3, R7, R26 ;  /* 0x00000007031a7224 */ /* 0x000fe200078e021a */
[----:B------:R-:W-:Y:S01]  /*1210*/  CS2R R100, SRZ ;  /* 0x0000000000647805 */ /* 0x000fe2000001ff00 */
[--C-:B------:R-:W-:Y:S01]  /*1220*/  @!P2 IMAD.IADD R22, R22, 0x1, -R3.reuse ;  /* 0x000000011616a824 */ /* 0x100fe200078e0a03 */
[----:B------:R-:W-:Y:S01]  /*1230*/  ISETP.GE.AND P2, PT, R23, RZ, PT ;  /* 0x000000ff1700720c */ /* 0x000fe20003f46270 */
[C---:B------:R-:W-:Y:S01]  /*1240*/  IMAD R28, R3.reuse, R9, R28 ;  /* 0x00000009031c7224 */ /* 0x040fe200078e021c */
[----:B------:R-:W-:Y:S01]  /*1250*/  IABS R9, R19 ;  /* 0x0000001300097213 */ /* 0x000fe20000000000 */
[----:B------:R-:W-:Y:S01]  /*1260*/  @!P6 IMAD.MOV R18, RZ, RZ, -R18 ;  /* 0x000000ffff12e224 */ /* 0x000fe200078e0a12 */
[C---:B------:R-:W-:Y:S01]  /*1270*/  ISETP.GT.U32.AND P6, PT, R3.reuse, R26, PT ;  /* 0x0000001a0300720c */ /* 0x040fe20003fc4070 */
[----:B------:R-:W-:Y:S01]  /*1280*/  @!P1 IMAD.MOV R16, RZ, RZ, -R16 ;  /* 0x000000ffff109224 */ /* 0x000fe200078e0a10 */
[C---:B------:R-:W-:Y:S01]  /*1290*/  ISETP.GT.U32.AND P1, PT, R3.reuse, R22, PT ;  /* 0x000000160300720c */ /* 0x040fe20003f24070 */
[----:B------:R-:W-:Y:S01]  /*12a0*/  @!P4 IMAD.IADD R8, R8, 0x1, -R3 ;  /* 0x000000010808c824 */ /* 0x000fe200078e0a03 */
[----:B------:R-:W-:Y:S01]  /*12b0*/  ISETP.GT.U32.AND P4, PT, R3, R28, PT ;  /* 0x0000001c0300720c */ /* 0x000fe20003f84070 */
[----:B------:R-:W-:Y:S01]  /*12c0*/  IMAD.HI.U32 R7, R10, R9, RZ ;  /* 0x000000090a077227 */ /* 0x000fe200078e00ff */
[----:B------:R-:W-:Y:S01]  /*12d0*/  CS2R R102, SRZ ;  /* 0x0000000000667805 */ /* 0x000fe2000001ff00 */
[----:B------:R-:W-:Y:S01]  /*12e0*/  CS2R R104, SRZ ;  /* 0x0000000000687805 */ /* 0x000fe2000001ff00 */
[----:B------:R-:W-:Y:S01]  /*12f0*/  CS2R R106, SRZ ;  /* 0x00000000006a7805 */ /* 0x000fe2000001ff00 */
[----:B------:R-:W-:Y:S01]  /*1300*/  IMAD.MOV R30, RZ, RZ, -R7 ;  /* 0x000000ffff1e7224 */ /* 0x000fe200078e0a07 */
[----:B------:R-:W-:Y:S01]  /*1310*/  SHF.R.S32.HI R210, RZ, 0x6, R210 ;  /* 0x00000006ffd27819 */ /* 0x000fe200000114d2 */
[----:B------:R-:W-:Y:S01]  /*1320*/  @!P5 IMAD.MOV R20, RZ, RZ, -R20 ;  /* 0x000000ffff14d224 */ /* 0x000fe200078e0a14 */
[----:B------:R-:W-:Y:S01]  /*1330*/  ISETP.GE.AND P5, PT, R13, RZ, PT ;  /* 0x000000ff0d00720c */ /* 0x000fe20003fa6270 */
[--C-:B------:R-:W-:Y:S01]  /*1340*/  @!P6 IMAD.IADD R26, R26, 0x1, -R3.reuse ;  /* 0x000000011a1ae824 */ /* 0x100fe200078e0a03 */
[----:B------:R-:W-:Y:S01]  /*1350*/  ISETP.GE.AND P6, PT, R19, RZ, PT ;  /* 0x000000ff1300720c */ /* 0x000fe20003fc6270 */
[--C-:B------:R-:W-:Y:S01]  /*1360*/  @!P1 IMAD.IADD R22, R22, 0x1, -R3.reuse ;  /* 0x0000000116169824 */ /* 0x100fe200078e0a03 */
[----:B------:R-:W-:Y:S01]  /*1370*/  ISETP.GE.AND P1, PT, R15, RZ, PT ;  /* 0x000000ff0f00720c */ /* 0x000fe20003f26270 */
[----:B------:R-:W-:Y:S01]  /*1380*/  @!P4 IMAD.IADD R28, R28, 0x1, -R3 ;  /* 0x000000011c1cc824 */ /* 0x000fe200078e0a03 */
[----:B------:R-:W-:Y:S01]  /*1390*/  IABS R15, R21 ;  /* 0x00000015000f7213 */ /* 0x000fe20000000000 */
[----:B------:R-:W-:Y:S01]  /*13a0*/  IMAD.MOV.U32 R13, RZ, RZ, R8 ;  /* 0x000000ffff0d7224 */ /* 0x000fe200078e0008 */
[C---:B------:R-:W-:Y:S01]  /*13b0*/  ISETP.GT.U32.AND P4, PT, R3.reuse, R26, PT ;  /* 0x0000001a0300720c */ /* 0x040fe20003f84070 */
[----:B------:R-:W-:Y:S01]  /*13c0*/  IMAD R8, R3, R30, R9 ;  /* 0x0000001e03087224 */ /* 0x000fe200078e0209 */
[----:B------:R-:W-:Y:S01]  /*13d0*/  LOP3.LUT R9, R6, 0x22, RZ, 0xfc, !PT ;  /* 0x0000002206097812 */ /* 0x000fe200078efcff */
[----:B------:R-:W-:Y:S01]  /*13e0*/  IMAD.HI.U32 R7, R10, R15, RZ ;  /* 0x0000000f0a077227 */ /* 0x000fe200078e00ff */
[----:B------:R-:W-:-:S02]  /*13f0*/  LOP3.LUT R226, R2, 0x20, RZ, 0x3c, !PT ;  /* 0x0000002002e27812 */ /* 0x000fc400078e3cff */
[----:B------:R-:W-:Y:S01]  /*1400*/  IABS R34, R9 ;  /* 0x0000000900227213 */ /* 0x000fe20000000000 */
[----:B------:R-:W-:Y:S01]  /*1410*/  @!P2 IMAD.MOV R22, RZ, RZ, -R22 ;  /* 0x000000ffff16a224 */ /* 0x000fe200078e0a16 */
[C---:B------:R-:W-:Y:S01]  /*1420*/  ISETP.GT.U32.AND P2, PT, R3.reuse, R8, PT ;  /* 0x000000080300720c */ /* 0x040fe20003f44070 */
[----:B------:R-:W-:Y:S01]  /*1430*/  @!P3 IMAD.MOV R14, RZ, RZ, -R14 ;  /* 0x000000ffff0eb224 */ /* 0x000fe200078e0a0e */
[C---:B------:R-:W-:Y:S01]  /*1440*/  ISETP.GT.U32.AND P3, PT, R3.reuse, R24, PT ;  /* 0x000000180300720c */ /* 0x040fe20003f64070 */
[----:B------:R-:W-:Y:S01]  /*1450*/  IMAD.MOV R30, RZ, RZ, -R7 ;  /* 0x000000ffff1e7224 */ /* 0x000fe200078e0a07 */
[----:B------:R-:W-:Y:S01]  /*1460*/  LOP3.LUT R7, R6, 0x24, RZ, 0xfc, !PT ;  /* 0x0000002406077812 */ /* 0x000fe200078efcff */
[----:B------:R-:W-:Y:S01]  /*1470*/  @!P4 IMAD.IADD R26, R26, 0x1, -R3 ;  /* 0x000000011a1ac824 */ /* 0x000fe200078e0a03 */
[----:B------:R-:W-:Y:S01]  /*1480*/  LOP3.LUT R225, R2, 0x40, RZ, 0x3c, !PT ;  /* 0x0000004002e17812 */ /* 0x000fe200078e3cff */
[C---:B------:R-:W-:Y:S01]  /*1490*/  IMAD R30, R3.reuse, R30, R15 ;  /* 0x0000001e031e7224 */ /* 0x040fe200078e020f */
[----:B------:R-:W-:Y:S01]  /*14a0*/  IABS R32, R7 ;  /* 0x0000000700207213 */ /* 0x000fe20000000000 */
[----:B------:R-:W-:Y:S01]  /*14b0*/  @!P0 IMAD.MOV R13, RZ, RZ, -R13 ;  /* 0x000000ffff0d8224 */ /* 0x000fe200078e0a0d */
[C---:B------:R-:W-:Y:S01]  /*14c0*/  ISETP.GT.U32.AND P0, PT, R3.reuse, R28, PT ;  /* 0x0000001c0300720c */ /* 0x040fe20003f04070 */
[----:B------:R-:W-:Y:S01]  /*14d0*/  @!P1 IMAD.MOV R26, RZ, RZ, -R26 ;  /* 0x000000ffff1a9224 */ /* 0x000fe200078e0a1a */
[----:B------:R-:W-:Y:S01]  /*14e0*/  ISETP.GT.U32.AND P1, PT, R3, R30, PT ;  /* 0x0000001e0300720c */ /* 0x000fe20003f24070 */
[--C-:B------:R-:W-:Y:S01]  /*14f0*/  @!P2 IMAD.IADD R8, R8, 0x1, -R3.reuse ;  /* 0x000000010808a824 */ /* 0x100fe200078e0a03 */
[----:B------:R-:W-:Y:S01]  /*1500*/  LOP3.LUT R15, R6, 0x20, RZ, 0xfc, !PT ;  /* 0x00000020060f7812 */ /* 0x000fe200078efcff */
[----:B------:R-:W-:Y:S01]  /*1510*/  @!P3 IMAD.IADD R24, R24, 0x1, -R3 ;  /* 0x000000011818b824 */ /* 0x000fe200078e0a03 */
[----:B------:R-:W-:Y:S01]  /*1520*/  ISETP.GE.AND P3, PT, R17, RZ, PT ;  /* 0x000000ff1100720c */ /* 0x000fe20003f66270 */
[----:B------:R-:W-:Y:S01]  /*1530*/  IMAD R31, R31, 0x110, RZ ;  /* 0x000001101f1f7824 */ /* 0x000fe200078e02ff */
[----:B------:R-:W-:Y:S01]  /*1540*/  ISETP.GT.U32.AND P2, PT, R3, R8, PT ;  /* 0x000000080300720c */ /* 0x000fe20003f44070 */
[----:B------:R-:W-:Y:S01]  /*1550*/  @!P5 IMAD.MOV R24, RZ, RZ, -R24 ;  /* 0x000000ffff18d224 */ /* 0x000fe200078e0a18 */
[----:B------:R-:W-:Y:S01]  /*1560*/  ISETP.GE.AND P4, PT, R7, RZ, PT ;  /* 0x000000ff0700720c */ /* 0x000fe20003f86270 */
[----:B------:R-:W-:Y:S01]  /*1570*/  IMAD.HI.U32 R7, R10, R32, RZ ;  /* 0x000000200a077227 */ /* 0x000fe200078e00ff */
[----:B------:R-:W-:-:S02]  /*1580*/  IABS R36, R15 ;  /* 0x0000000f00247213 */ /* 0x000fc40000000000 */
[----:B------:R-:W-:Y:S01]  /*1590*/  LOP3.LUT R17, R6, 0x1e, RZ, 0xfc, !PT ;  /* 0x0000001e06117812 */ /* 0x000fe200078efcff */
[--C-:B------:R-:W-:Y:S01]  /*15a0*/  @!P0 IMAD.IADD R28, R28, 0x1, -R3.reuse ;  /* 0x000000011c1c8824 */ /* 0x100fe200078e0a03 */
[----:B------:R-:W-:Y:S01]  /*15b0*/  ISETP.GE.AND P0, PT, R9, RZ, PT ;  /* 0x000000ff0900720c */ /* 0x000fe20003f06270 */
[----:B------:R-:W-:Y:S01]  /*15c0*/  @!P1 IMAD.IADD R30, R30, 0x1, -R3 ;  /* 0x000000011e1e9824 */ /* 0x000fe200078e0a03 */
[----:B------:R-:W-:Y:S01]  /*15d0*/  IABS R38, R17 ;  /* 0x0000001100267213 */ /* 0x000fe20000000000 */
[----:B------:R-:W-:Y:S01]  /*15e0*/  @!P3 IMAD.MOV R28, RZ, RZ, -R28 ;  /* 0x000000ffff1cb224 */ /* 0x000fe200078e0a1c */
[----:B------:R-:W-:Y:S01]  /*15f0*/  ISETP.GE.AND P3, PT, R15, RZ, PT ;  /* 0x000000ff0f00720c */ /* 0x000fe20003f66270 */
[----:B------:R-:W-:Y:S01]  /*1600*/  IMAD.MOV R15, RZ, RZ, -R7 ;  /* 0x000000ffff0f7224 */ /* 0x000fe200078e0a07 */
[----:B------:R-:W-:Y:S01]  /*1610*/  ISETP.GT.U32.AND P1, PT, R3, R30, PT ;  /* 0x0000001e0300720c */ /* 0x000fe20003f24070 */
[----:B------:R-:W-:Y:S01]  /*1620*/  IMAD.HI.U32 R9, R10, R34, RZ ;  /* 0x000000220a097227 */ /* 0x000fe200078e00ff */
[----:B------:R-:W-:-:S02]  /*1630*/  ISETP.GE.AND P5, PT, R21, RZ, PT ;  /* 0x000000ff1500720c */ /* 0x000fc40003fa6270 */
[----:B------:R-:W-:Y:S01]  /*1640*/  LOP3.LUT R21, R6, 0x18, RZ, 0xfc, !PT ;  /* 0x0000001806157812 */ /* 0x000fe200078efcff */
[----:B------:R-:W-:Y:S01]  /*1650*/  @!P2 IMAD.IADD R8, R8, 0x1, -R3 ;  /* 0x000000010808a824 */ /* 0x000fe200078e0a03 */
[----:B------:R-:W-:Y:S01]  /*1660*/  ISETP.GE.AND P2, PT, R17, RZ, PT ;  /* 0x000000ff1100720c */ /* 0x000fe20003f46270 */
[C---:B------:R-:W-:Y:S01]  /*1670*/  IMAD R32, R3.reuse, R15, R32 ;  /* 0x0000000f03207224 */ /* 0x040fe200078e0220 */
[----:B------:R-:W-:Y:S01]  /*1680*/  IABS R44, R21 ;  /* 0x00000015002c7213 */ /* 0x000fe20000000000 */
[----:B------:R-:W-:Y:S01]  /*1690*/  IMAD.MOV R9, RZ, RZ, -R9 ;  /* 0x000000ffff097224 */ /* 0x000fe200078e0a09 */
[C---:B------:R-:W-:Y:S01]  /*16a0*/  LOP3.LUT R17, R6.reuse, 0x1a, RZ, 0xfc, !PT ;  /* 0x0000001a06117812 */ /* 0x040fe200078efcff */
[----:B------:R-:W-:Y:S01]  /*16b0*/  IMAD.MOV.U32 R15, RZ, RZ, R8 ;  /* 0x000000ffff0f7224 */ /* 0x000fe200078e0008 */
[----:B------:R-:W-:Y:S01]  /*16c0*/  LOP3.LUT R8, R6, 0x1c, RZ, 0xfc, !PT ;  /* 0x0000001c06087812 */ /* 0x000fe200078efcff */
[C---:B------:R-:W-:Y:S01]  /*16d0*/  IMAD R34, R3.reuse, R9, R34 ;  /* 0x0000000903227224 */ /* 0x040fe200078e0222 */
[----:B------:R-:W-:Y:S01]  /*16e0*/  IABS R42, R17 ;  /* 0x00000011002a7213 */ /* 0x000fe20000000000 */
[----:B------:R-:W-:Y:S01]  /*16f0*/  @!P6 IMAD.MOV R15, RZ, RZ, -R15 ;  /* 0x000000ffff0fe224 */ /* 0x000fe200078e0a0f */
[C---:B------:R-:W-:Y:S01]  /*1700*/  ISETP.GT.U32.AND P6, PT, R3.reuse, R32, PT ;  /* 0x000000200300720c */ /* 0x040fe20003fc4070 */
[----:B------:R-:W-:Y:S01]  /*1710*/  @!P1 IMAD.IADD R30, R30, 0x1, -R3 ;  /* 0x000000011e1e9824 */ /* 0x000fe200078e0a03 */
[----:B------:R-:W-:Y:S01]  /*1720*/  ISETP.GT.U32.AND P1, PT, R3, R34, PT ;  /* 0x000000220300720c */ /* 0x000fe20003f24070 */
[----:B------:R-:W-:Y:S01]  /*1730*/  IMAD.HI.U32 R9, R10, R38, RZ ;  /* 0x000000260a097227 */ /* 0x000fe200078e00ff */
[----:B------:R-:W-:-:S02]  /*1740*/  IABS R40, R8 ;  /* 0x0000000800287213 */ /* 0x000fc40000000000 */
[----:B------:R-:W-:Y:S01]  /*1750*/  LOP3.LUT R31, R31, R4, RZ, 0x3c, !PT ;  /* 0x000000041f1f7212 */ /* 0x000fe200078e3cff */
[----:B------:R-:W-:Y:S01]  /*1760*/  IMAD.MOV R9, RZ, RZ, -R9 ;  /* 0x000000ffff097224 */ /* 0x000fe200078e0a09 */
[----:B------:R-:W-:Y:S01]  /*1770*/  LOP3.LUT R223, R2, 0x60, RZ, 0x3c, !PT ;  /* 0x0000006002df7812 */ /* 0x000fe200078e3cff */
[----:B------:R-:W-:Y:S01]  /*1780*/  IMAD.HI.U32 R23, R10, R44, RZ ;  /* 0x0000002c0a177227 */ /* 0x000fe200078e00ff */
[----:B------:R-:W-:-:S03]  /*1790*/  LOP3.LUT R185, R184, 0x40, RZ, 0x3c, !PT ;  /* 0x00000040b8b97812 */ /* 0x000fc600078e3cff */
[--C-:B------:R-:W-:Y:S02]  /*17a0*/  @!P6 IMAD.IADD R32, R32, 0x1, -R3.reuse ;  /* 0x000000012020e824 */ /* 0x100fe400078e0a03 */
[----:B------:R-:W-:Y:S02]  /*17b0*/  @!P1 IMAD.IADD R34, R34, 0x1, -R3 ;  /* 0x0000000122229824 */ /* 0x000fe400078e0a03 */
[C---:B------:R-:W-:Y:S01]  /*17c0*/  IMAD R38, R3.reuse, R9, R38 ;  /* 0x0000000903267224 */ /* 0x040fe200078e0226 */
[----:B------:R-:W-:Y:S01]  /*17d0*/  ISETP.GT.U32.AND P1, PT, R3, R32, PT ;  /* 0x000000200300720c */ /* 0x000fe20003f24070 */
[----:B------:R-:W-:Y:S02]  /*17e0*/  IMAD.MOV R23, RZ, RZ, -R23 ;  /* 0x000000ffff177224 */ /* 0x000fe400078e0a17 */
[----:B------:R-:W-:-:S04]  /*17f0*/  IMAD.HI.U32 R9, R10, R40, RZ ;  /* 0x000000280a097227 */ /* 0x000fc800078e00ff */
[----:B------:R-:W-:Y:S01]  /*1800*/  IMAD R44, R3, R23, R44 ;  /* 0x00000017032c7224 */ /* 0x000fe200078e022c */
[----:B------:R-:W-:Y:S01]  /*1810*/  LOP3.LUT R23, R6, 0x10, RZ, 0xfc, !PT ;  /* 0x0000001006177812 */ /* 0x000fe200078efcff */
[----:B------:R-:W-:Y:S02]  /*1820*/  IMAD.MOV R9, RZ, RZ, -R9 ;  /* 0x000000ffff097224 */ /* 0x000fe400078e0a09 */
[----:B------:R-:W-:Y:S01]  /*1830*/  IMAD.HI.U32 R7, R10, R36, RZ ;  /* 0x000000240a077227 */ /* 0x000fe200078e00ff */
[----:B------:R-:W-:-:S03]  /*1840*/  IABS R52, R23 ;  /* 0x0000001700347213 */ /* 0x000fc60000000000 */
[----:B------:R-:W-:Y:S01]  /*1850*/  @!P1 IMAD.IADD R32, R32, 0x1, -R3 ;  /* 0x0000000120209824 */ /* 0x000fe200078e0a03 */
[C---:B------:R-:W-:Y:S01]  /*1860*/  ISETP.GT.U32.AND P1, PT, R3.reuse, R38, PT ;  /* 0x000000260300720c */ /* 0x040fe20003f24070 */
[----:B------:R-:W-:Y:S02]  /*1870*/  IMAD R40, R3, R9, R40 ;  /* 0x0000000903287224 */ /* 0x000fe400078e0228 */
[----:B------:R-:W-:Y:S02]  /*1880*/  IMAD.MOV R7, RZ, RZ, -R7 ;  /* 0x000000ffff077224 */ /* 0x000fe400078e0a07 */
[----:B------:R-:W-:-:S04]  /*1890*/  IMAD.HI.U32 R19, R10, R42, RZ ;  /* 0x0000002a0a137227 */ /* 0x000fc800078e00ff */
[----:B------:R-:W-:-:S04]  /*18a0*/  IMAD.HI.U32 R9, R10, R46, RZ ;  /* 0x0000002e0a097227 */ /* 0x000fc800078e00ff */
[----:B------:R-:W-:Y:S01]  /*18b0*/  @!P1 IMAD.IADD R38, R38, 0x1, -R3 ;  /* 0x0000000126269824 */ /* 0x000fe200078e0a03 */
[C---:B------:R-:W-:Y:S01]  /*18c0*/  ISETP.GT.U32.AND P1, PT, R3.reuse, R44, PT ;  /* 0x0000002c0300720c */ /* 0x040fe20003f24070 */
[C---:B------:R-:W-:Y:S02]  /*18d0*/  IMAD R36, R3.reuse, R7, R36 ;  /* 0x0000000703247224 */ /* 0x040fe400078e0224 */
[----:B------:R-:W-:Y:S01]  /*18e0*/  IMAD.MOV R19, RZ, RZ, -R19 ;  /* 0x000000ffff137224 */ /* 0x000fe200078e0a13 */
[----:B------:R-:W0:Y:S01]  /*18f0*/  I2F.RP R7, R68 ;  /* 0x0000004400077306 */ /* 0x000e220000209400 */
[----:B------:R-:W-:Y:S01]  /*1900*/  IMAD.MOV R9, RZ, RZ, -R9 ;  /* 0x000000ffff097224 */ /* 0x000fe200078e0a09 */
[C---:B------:R-:W-:Y:S01]  /*1910*/  ISETP.GT.U32.AND P6, PT, R3.reuse, R36, PT ;  /* 0x000000240300720c */ /* 0x040fe20003fc4070 */
[C---:B------:R-:W-:Y:S01]  /*1920*/  IMAD R42, R3.reuse, R19, R42 ;  /* 0x00000013032a7224 */ /* 0x040fe200078e022a */
[----:B------:R-:W-:Y:S01]  /*1930*/  LOP3.LUT R19, R6, 0x12, RZ, 0xfc, !PT ;  /* 0x0000001206137812 */ /* 0x000fe200078efcff */
[----:B------:R-:W-:-:S02]  /*1940*/  IMAD R46, R3, R9, R46 ;  /* 0x00000009032e7224 */ /* 0x000fc400078e022e */
[----:B------:R-:W-:Y:S01]  /*1950*/  IMAD.HI.U32 R9, R10, R48, RZ ;  /* 0x000000300a097227 */ /* 0x000fe200078e00ff */
[----:B------:R-:W-:-:S03]  /*1960*/  IABS R50, R19 ;  /* 0x0000001300327213 */ /* 0x000fc60000000000 */
[----:B------:R-:W-:Y:S02]  /*1970*/  @!P1 IMAD.IADD R44, R44, 0x1, -R3 ;  /* 0x000000012c2c9824 */ /* 0x000fe400078e0a03 */
[----:B------:R-:W-:Y:S02]  /*1980*/  IMAD.MOV R9, RZ, RZ, -R9 ;  /* 0x000000ffff097224 */ /* 0x000fe400078e0a09 */
[----:B------:R-:W-:Y:S01]  /*1990*/  @!P6 IMAD.IADD R36, R36, 0x1, -R3 ;  /* 0x000000012424e824 */ /* 0x000fe200078e0a03 */
[C---:B------:R-:W-:Y:S01]  /*19a0*/  ISETP.GT.U32.AND P1, PT, R3.reuse, R44, PT ;  /* 0x0000002c0300720c */ /* 0x040fe20003f24070 */
[C---:B------:R-:W-:Y:S01]  /*19b0*/  IMAD R48, R3.reuse, R9, R48 ;  /* 0x0000000903307224 */ /* 0x040fe200078e0230 */
[----:B0-----:R-:W0:Y:S01]  /*19c0*/  MUFU.RCP R7, R7 ;  /* 0x0000000700077308 */ /* 0x001e220000001000 */
[----:B------:R-:W-:Y:S01]  /*19d0*/  IMAD.HI.U32 R9, R10, R50, RZ ;  /* 0x000000320a097227 */ /* 0x000fe200078e00ff */
[----:B------:R-:W-:-:S03]  /*19e0*/  ISETP.GT.U32.AND P6, PT, R3, R34, PT ;  /* 0x000000220300720c */ /* 0x000fc60003fc4070 */
[----:B------:R-:W-:Y:S02]  /*19f0*/  IMAD.MOV R9, RZ, RZ, -R9 ;  /* 0x000000ffff097224 */ /* 0x000fe400078e0a09 */
[----:B------:R-:W-:Y:S01]  /*1a00*/  @!P5 IMAD.MOV R30, RZ, RZ, -R30 ;  /* 0x000000ffff1ed224 */ /* 0x000fe200078e0a1e */
[C---:B------:R-:W-:Y:S01]  /*1a10*/  ISETP.GT.U32.AND P5, PT, R3.reuse, R36, PT ;  /* 0x000000240300720c */ /* 0x040fe20003fa4070 */
[C---:B------:R-:W-:Y:S02]  /*1a20*/  IMAD R50, R3.reuse, R9, R50 ;  /* 0x0000000903327224 */ /* 0x040fe400078e0232 */
[----:B------:R-:W-:Y:S02]  /*1a30*/  @!P1 IMAD.IADD R44, R44, 0x1, -R3 ;  /* 0x000000012c2c9824 */ /* 0x000fe400078e0a03 */
[----:B------:R-:W-:Y:S01]  /*1a40*/  IMAD.HI.U32 R27, R10, R52, RZ ;  /* 0x000000340a1b7227 */ /* 0x000fe200078e00ff */
[----:B------:R-:W-:Y:S02]  /*1a50*/  ISETP.GT.U32.AND P1, PT, R3, R50, PT ;  /* 0x000000320300720c */ /* 0x000fe40003f24070 */
[----:B0-----:R-:W-:Y:S01]  /*1a60*/  IADD3 R7, R7, 0xffffffe, RZ ;  /* 0x0ffffffe07077810 */ /* 0x001fe20007ffe0ff */
[----:B------:R-:W-:-:S02]  /*1a70*/  IMAD.MOV R27, RZ, RZ, -R27 ;  /* 0x000000ffff1b7224 */ /* 0x000fc400078e0a1b */
[--C-:B------:R-:W-:Y:S01]  /*1a80*/  @!P6 IMAD.IADD R34, R34, 0x1, -R3.reuse ;  /* 0x000000012222e824 */ /* 0x100fe200078e0a03 */
[C---:B------:R-:W-:Y:S01]  /*1a90*/  ISETP.GT.U32.AND P6, PT, R3.reuse, R40, PT ;  /* 0x000000280300720c */ /* 0x040fe20003fc4070 */
[--C-:B------:R-:W-:Y:S01]  /*1aa0*/  @!P5 IMAD.IADD R36, R36, 0x1, -R3.reuse ;  /* 0x000000012424d824 */ /* 0x100fe200078e0a03 */
[C---:B------:R-:W-:Y:S01]  /*1ab0*/  ISETP.GT.U32.AND P5, PT, R3.reuse, R42, PT ;  /* 0x0000002a0300720c */ /* 0x040fe20003fa4070 */
[C---:B------:R-:W-:Y:S01]  /*1ac0*/  IMAD R52, R3.reuse, R27, R52 ;  /* 0x0000001b03347224 */ /* 0x040fe200078e0234 */
[----:B------:R0:W1:Y:S01]  /*1ad0*/  F2I.FTZ.U32.TRUNC.NTZ R9, R7 ;  /* 0x0000000700097305 */ /* 0x000062000021f000 */
[----:B------:R-:W-:Y:S02]  /*1ae0*/  @!P4 IMAD.MOV R32, RZ, RZ, -R32 ;  /* 0x000000ffff20c224 */ /* 0x000fe400078e0a20 */
[----:B------:R-:W-:Y:S01]  /*1af0*/  @!P1 IMAD.IADD R50, R50, 0x1, -R3 ;  /* 0x0000000132329824 */ /* 0x000fe200078e0a03 */
[----:B------:R-:W-:Y:S01]  /*1b00*/  ISETP.GT.U32.AND P1, PT, R3, R52, PT ;  /* 0x000000340300720c */ /* 0x000fe20003f24070 */
[----:B------:R-:W-:-:S02]  /*1b10*/  @!P0 IMAD.MOV R34, RZ, RZ, -R34 ;  /* 0x000000ffff228224 */ /* 0x000fc400078e0a22 */
[----:B------:R-:W-:Y:S02]  /*1b20*/  @!P3 IMAD.MOV R36, RZ, RZ, -R36 ;  /* 0x000000ffff24b224 */ /* 0x000fe400078e0a24 */
[----:B0-----:R-:W-:-:S04]  /*1b30*/  IMAD.HI.U32 R7, R10, R54, RZ ;  /* 0x000000360a077227 */ /* 0x001fc800078e00ff */
[----:B------:R-:W-:Y:S02]  /*1b40*/  IMAD.MOV R7, RZ, RZ, -R7 ;  /* 0x000000ffff077224 */ /* 0x000fe400078e0a07 */
[--C-:B------:R-:W-:Y:S01]  /*1b50*/  @!P6 IMAD.IADD R40, R40, 0x1, -R3.reuse ;  /* 0x000000012828e824 */ /* 0x100fe200078e0a03 */
[C---:B------:R-:W-:Y:S01]  /*1b60*/  ISETP.GT.U32.AND P6, PT, R3.reuse, R38, PT ;  /* 0x000000260300720c */ /* 0x040fe20003fc4070 */
[--C-:B------:R-:W-:Y:S02]  /*1b70*/  @!P5 IMAD.IADD R42, R42, 0x1, -R3.reuse ;  /* 0x000000012a2ad824 */ /* 0x100fe400078e0a03 */
[C---:B------:R-:W-:Y:S01]  /*1b80*/  IMAD R54, R3.reuse, R7, R54 ;  /* 0x0000000703367224 */ /* 0x040fe200078e0236 */
[C---:B------:R-:W-:Y:S01]  /*1b90*/  ISETP.GT.U32.AND P4, PT, R3.reuse, R40, PT ;  /* 0x000000280300720c */ /* 0x040fe20003f84070 */
[----:B------:R-:W-:Y:S01]  /*1ba0*/  @!P1 IMAD.IADD R52, R52, 0x1, -R3 ;  /* 0x0000000134349824 */ /* 0x000fe200078e0a03 */
[C---:B------:R-:W-:Y:S01]  /*1bb0*/  ISETP.GT.U32.AND P5, PT, R3.reuse, R42, PT ;  /* 0x0000002a0300720c */ /* 0x040fe20003fa4070 */
[----:B------:R-:W-:Y:S01]  /*1bc0*/  IMAD.HI.U32 R7, R10, R56, RZ ;  /* 0x000000380a077227 */ /* 0x000fe200078e00ff */
[----:B------:R-:W-:-:S02]  /*1bd0*/  ISETP.GT.U32.AND P1, PT, R3, R54, PT ;  /* 0x000000360300720c */ /* 0x000fc40003f24070 */
[C---:B------:R-:W-:Y:S01]  /*1be0*/  ISETP.GT.U32.AND P3, PT, R3.reuse, R52, PT ;  /* 0x000000340300720c */ /* 0x040fe20003f64070 */
[----:B------:R-:W-:Y:S02]  /*1bf0*/  IMAD.MOV R7, RZ, RZ, -R7 ;  /* 0x000000ffff077224 */ /* 0x000fe400078e0a07 */
[--C-:B------:R-:W-:Y:S01]  /*1c00*/  @!P6 IMAD.IADD R38, R38, 0x1, -R3.reuse ;  /* 0x000000012626e824 */ /* 0x100fe200078e0a03 */
[C---:B------:R-:W-:Y:S01]  /*1c10*/  ISETP.GT.U32.AND P6, PT, R3.reuse, R46, PT ;  /* 0x0000002e0300720c */ /* 0x040fe20003fc4070 */
[C---:B------:R-:W-:Y:S02]  /*1c20*/  IMAD R56, R3.reuse, R7, R56 ;  /* 0x0000000703387224 */ /* 0x040fe400078e0238 */
[--C-:B------:R-:W-:Y:S01]  /*1c30*/  @!P4 IMAD.IADD R40, R40, 0x1, -R3.reuse ;  /* 0x000000012828c824 */ /* 0x100fe200078e0a03 */
[C---:B------:R-:W-:Y:S01]  /*1c40*/  ISETP.GT.U32.AND P4, PT, R3.reuse, R48, PT ;  /* 0x000000300300720c */ /* 0x040fe20003f84070 */
[--C-:B------:R-:W-:Y:S01]  /*1c50*/  @!P5 IMAD.IADD R42, R42, 0x1, -R3.reuse ;  /* 0x000000012a2ad824 */ /* 0x100fe200078e0a03 */
[----:B------:R-:W-:Y:S01]  /*1c60*/  ISETP.GE.AND P5, PT, R8, RZ, PT ;  /* 0x000000ff0800720c */ /* 0x000fe20003fa6270 */
[----:B------:R-:W-:Y:S01]  /*1c70*/  @!P1 IMAD.IADD R54, R54, 0x1, -R3 ;  /* 0x0000000136369824 */ /* 0x000fe200078e0a03 */
[----:B------:R-:W-:Y:S01]  /*1c80*/  ISETP.GT.U32.AND P1, PT, R3, R56, PT ;  /* 0x000000380300720c */ /* 0x000fe20003f24070 */
[----:B------:R-:W-:-:S04]  /*1c90*/  IMAD.HI.U32 R8, R10, R58, RZ ;  /* 0x0000003a0a087227 */ /* 0x000fc800078e00ff */
[----:B------:R-:W-:Y:S02]  /*1ca0*/  IMAD.MOV R27, RZ, RZ, -R8 ;  /* 0x000000ffff1b7224 */ /* 0x000fe400078e0a08 */
[----:B------:R-:W-:Y:S02]  /*1cb0*/  IMAD.MOV.U32 R8, RZ, RZ, RZ ;  /* 0x000000ffff087224 */ /* 0x000fe400078e00ff */
[----:B------:R-:W-:Y:S01]  /*1cc0*/  IMAD R58, R3, R27, R58 ;  /* 0x0000001b033a7224 */ /* 0x000fe200078e023a */
[----:B------:R-:W-:Y:S01]  /*1cd0*/  IABS R27, R49 ;  /* 0x00000031001b7213 */ /* 0x000fe20000000000 */
[--C-:B------:R-:W-:Y:S01]  /*1ce0*/  @!P4 IMAD.IADD R48, R48, 0x1, -R3.reuse ;  /* 0x000000013030c824 */ /* 0x100fe200078e0a03 */
[----:B------:R-:W-:Y:S01]  /*1cf0*/  ISETP.GE.AND P4, PT, R21, RZ, PT ;  /* 0x000000ff1500720c */ /* 0x000fe20003f86270 */
[----:B------:R-:W-:Y:S01]  /*1d00*/  @!P1 IMAD.IADD R56, R56, 0x1, -R3 ;  /* 0x0000000138389824 */ /* 0x000fe200078e0a03 */
[----:B------:R-:W-:Y:S01]  /*1d10*/  ISETP.GT.U32.AND P1, PT, R3, R58, PT ;  /* 0x0000003a0300720c */ /* 0x000fe20003f24070 */
[----:B-1----:R-:W-:-:S02]  /*1d20*/  IMAD.MOV R21, RZ, RZ, -R9 ;  /* 0x000000ffff157224 */ /* 0x002fc400078e0a09 */
[----:B------:R-:W-:Y:S01]  /*1d30*/  @!P6 IMAD.IADD R46, R46, 0x1, -R3 ;  /* 0x000000012e2ee824 */ /* 0x000fe200078e0a03 */
[----:B------:R-:W-:Y:S01]  /*1d40*/  ISETP.GE.AND P6, PT, R17, RZ, PT ;  /* 0x000000ff1100720c */ /* 0x000fe20003fc6270 */
[----:B------:R-:W-:Y:S02]  /*1d50*/  IMAD R21, R21, R68, RZ ;  /* 0x0000004415157224 */ /* 0x000fe400078e02ff */
[----:B------:R-:W-:Y:S01]  /*1d60*/  IMAD.HI.U32 R17, R10, R60, RZ ;  /* 0x0000003c0a117227 */ /* 0x000fe200078e00ff */
[----:B------:R-:W-:-:S03]  /*1d70*/  ISETP.GT.U32.AND P0, PT, R3, R46, PT ;  /* 0x0000002e0300720c */ /* 0x000fc60003f04070 */
[----:B------:R-:W-:Y:S01]  /*1d80*/  IMAD.HI.U32 R8, R9, R21, R8 ;  /* 0x0000001509087227 */ /* 0x000fe200078e0008 */
[----:B------:R-:W-:-:S03]  /*1d90*/  IABS R21, R47 ;  /* 0x0000002f00157213 */ /* 0x000fc60000000000 */
[----:B------:R-:W-:Y:S02]  /*1da0*/  IMAD.MOV R17, RZ, RZ, -R17 ;  /* 0x000000ffff117224 */ /* 0x000fe400078e0a11 */
[----:B------:R-:W-:Y:S01]  /*1db0*/  @!P1 IMAD.IADD R58, R58, 0x1, -R3 ;  /* 0x000000013a3a9824 */ /* 0x000fe200078e0a03 */
[----:B------:R-:W-:Y:S01]  /*1dc0*/  ISETP.GT.U32.AND P1, PT, R3, R48, PT ;  /* 0x000000300300720c */ /* 0x000fe20003f24070 */
[----:B------:R-:W-:-:S04]  /*1dd0*/  IMAD.HI.U32 R7, R10, R21, RZ ;  /* 0x000000150a077227 */ /* 0x000fc800078e00ff */
[----:B------:R-:W-:Y:S02]  /*1de0*/  IMAD R60, R3, R17, R60 ;  /* 0x00000011033c7224 */ /* 0x000fe400078e023c */
[----:B------:R-:W-:-:S04]  /*1df0*/  IMAD.HI.U32 R9, R10, R27, RZ ;  /* 0x0000001b0a097227 */ /* 0x000fc800078e00ff */
[----:B------:R-:W-:-:S04]  /*1e00*/  IMAD.HI.U32 R17, R10, R33, RZ ;  /* 0x000000210a117227 */ /* 0x000fc800078e00ff */
[----:B------:R-:W-:-:S04]  /*1e10*/  IMAD.HI.U32 R10, R10, R35, RZ ;  /* 0x000000230a0a7227 */ /* 0x000fc800078e00ff */
[----:B------:R-:W-:Y:S02]  /*1e20*/  IMAD.MOV R62, RZ, RZ, -R7 ;  /* 0x000000ffff3e7224 */ /* 0x000fe400078e0a07 */
[----:B------:R-:W-:Y:S02]  /*1e30*/  IMAD.MOV R70, RZ, RZ, -R10 ;  /* 0x000000ffff467224 */ /* 0x000fe400078e0a0a */
[C---:B------:R-:W-:Y:S02]  /*1e40*/  IMAD R10, R3.reuse, R62, R21 ;  /* 0x0000003e030a7224 */ /* 0x040fe400078e0215 */
[----:B------:R-:W-:Y:S01]  /*1e50*/  @!P2 IMAD.MOV R38, RZ, RZ, -R38 ;  /* 0x000000ffff26a224 */ /* 0x000fe200078e0a26 */
[C---:B------:R-:W-:Y:S01]  /*1e60*/  ISETP.GT.U32.AND P2, PT, R3.reuse, R50, PT ;  /* 0x000000320300720c */ /* 0x040fe20003f44070 */
[----:B------:R-:W-:Y:S02]  /*1e70*/  IMAD.MOV R64, RZ, RZ, -R9 ;  /* 0x000000ffff407224 */ /* 0x000fe400078e0a09 */
[----:B------:R-:W-:Y:S01]  /*1e80*/  @!P1 IMAD.IADD R48, R48, 0x1, -R3 ;  /* 0x0000000130309824 */ /* 0x000fe200078e0a03 */
[----:B------:R-:W-:Y:S01]  /*1e90*/  ISETP.GT.U32.AND P1, PT, R3, R10, PT ;  /* 0x0000000a0300720c */ /* 0x000fe20003f24070 */
[----:B------:R-:W-:-:S02]  /*1ea0*/  IMAD.MOV R66, RZ, RZ, -R17 ;  /* 0x000000ffff427224 */ /* 0x000fc400078e0a11 */
[----:B------:R-:W-:Y:S01]  /*1eb0*/  @!P0 IMAD.IADD R46, R46, 0x1, -R3 ;  /* 0x000000012e2e8824 */ /* 0x000fe200078e0a03 */
[C---:B------:R-:W-:Y:S01]  /*1ec0*/  ISETP.GT.U32.AND P0, PT, R3.reuse, R60, PT ;  /* 0x0000003c0300720c */ /* 0x040fe20003f04070 */
[C---:B------:R-:W-:Y:S02]  /*1ed0*/  IMAD R62, R3.reuse, R64, R27 ;  /* 0x00000040033e7224 */ /* 0x040fe400078e021b */
[C---:B------:R-:W-:Y:S02]  /*1ee0*/  IMAD R64, R3.reuse, R66, R33 ;  /* 0x0000004203407224 */ /* 0x040fe400078e0221 */
[C---:B------:R-:W-:Y:S02]  /*1ef0*/  IMAD R66, R3.reuse, R70, R35 ;  /* 0x0000004603427224 */ /* 0x040fe400078e0223 */
[----:B------:R-:W-:Y:S01]  /*1f00*/  @!P5 IMAD.MOV R40, RZ, RZ, -R40 ;  /* 0x000000ffff28d224 */ /* 0x000fe200078e0a28 */
[C---:B------:R-:W-:Y:S01]  /*1f10*/  ISETP.GT.U32.AND P5, PT, R3.reuse, R54, PT ;  /* 0x000000360300720c */ /* 0x040fe20003fa4070 */
[----:B------:R-:W-:Y:S01]  /*1f20*/  @!P4 IMAD.MOV R44, RZ, RZ, -R44 ;  /* 0x000000ffff2cc224 */ /* 0x000fe200078e0a2c */
[C---:B------:R-:W-:Y:S01]  /*1f30*/  ISETP.GT.U32.AND P4, PT, R3.reuse, R56, PT ;  /* 0x000000380300720c */ /* 0x040fe20003f84070 */
[--C-:B------:R-:W-:Y:S01]  /*1f40*/  @!P2 IMAD.IADD R50, R50, 0x1, -R3.reuse ;  /* 0x000000013232a824 */ /* 0x100fe200078e0a03 */
[----:B------:R-:W-:Y:S01]  /*1f50*/  ISETP.GT.U32.AND P2, PT, R3, R66, PT ;  /* 0x000000420300720c */ /* 0x000fe20003f44070 */
[--C-:B------:R-:W-:Y:S01]  /*1f60*/  @!P1 IMAD.IADD R10, R10, 0x1, -R3.reuse ;  /* 0x000000010a0a9824 */ /* 0x100fe200078e0a03 */
[----:B------:R-:W-:Y:S01]  /*1f70*/  ISETP.GE.AND P1, PT, R19, RZ, PT ;  /* 0x000000ff1300720c */ /* 0x000fe20003f26270 */
[----:B------:R-:W-:Y:S01]  /*1f80*/  @!P0 IMAD.IADD R60, R60, 0x1, -R3 ;  /* 0x000000013c3c8824 */ /* 0x000fe200078e0a03 */
[----:B------:R-:W-:Y:S01]  /*1f90*/  ISETP.GE.AND P0, PT, R39, RZ, PT ;  /* 0x000000ff2700720c */ /* 0x000fe20003f06270 */
[----:B------:R-:W-:-:S02]  /*1fa0*/  IMAD.MOV.U32 R7, RZ, RZ, R37 ;  /* 0x000000ffff077224 */ /* 0x000fc400078e0025 */
[----:B------:R-:W-:Y:S01]  /*1fb0*/  @!P3 IMAD.IADD R52, R52, 0x1, -R3 ;  /* 0x000000013434b824 */ /* 0x000fe200078e0a03 */
[C---:B------:R-:W-:Y:S01]  /*1fc0*/  ISETP.GT.U32.AND P3, PT, R3.reuse, R62, PT ;  /* 0x0000003e0300720c */ /* 0x040fe20003f64070 */
[----:B------:R-:W-:Y:S01]  /*1fd0*/  @!P6 IMAD.MOV R42, RZ, RZ, -R42 ;  /* 0x000000ffff2ae224 */ /* 0x000fe200078e0a2a */
[----:B------:R-:W-:Y:S01]  /*1fe0*/  ISETP.GT.U32.AND P6, PT, R3, R58, PT ;  /* 0x0000003a0300720c */ /* 0x000fe20003fc4070 */
[----:B------:R-:W-:-:S04]  /*1ff0*/  IMAD.HI.U32 R8, R8, R7, RZ ;  /* 0x0000000708087227 */ /* 0x000fc800078e00ff */
[--C-:B------:R-:W-:Y:S01]  /*2000*/  @!P5 IMAD.IADD R54, R54, 0x1, -R3.reuse ;  /* 0x000000013636d824 */ /* 0x100fe200078e0a03 */
[----:B------:R-:W-:Y:S01]  /*2010*/  ISETP.GT.U32.AND P5, PT, R3, R64, PT ;  /* 0x000000400300720c */ /* 0x000fe20003fa4070 */
[--C-:B------:R-:W-:Y:S01]  /*2020*/  @!P4 IMAD.IADD R56, R56, 0x1, -R3.reuse ;  /* 0x000000013838c824 */ /* 0x100fe200078e0a03 */
[----:B------:R-:W-:Y:S01]  /*2030*/  ISETP.GE.AND P4, PT, R25, RZ, PT ;  /* 0x000000ff1900720c */ /* 0x000fe20003f86270 */
[----:B------:R-:W-:Y:S01]  /*2040*/  @!P2 IMAD.IADD R66, R66, 0x1, -R3 ;  /* 0x000000014242a824 */ /* 0x000fe200078e0a03 */
[----:B------:R-:W-:Y:S01]  /*2050*/  ISETP.GE.AND P2, PT, R23, RZ, PT ;  /* 0x000000ff1700720c */ /* 0x000fe20003f46270 */
[----:B------:R-:W-:Y:S02]  /*2060*/  IMAD.MOV R8, RZ, RZ, -R8 ;  /* 0x000000ffff087224 */ /* 0x000fe400078e0a08 */
[----:B------:R-:W-:Y:S01]  /*2070*/  @!P1 IMAD.MOV R50, RZ, RZ, -R50 ;  /* 0x000000ffff329224 */ /* 0x000fe200078e0a32 */
[C---:B------:R-:W-:Y:S01]  /*2080*/  ISETP.GT.U32.AND P1, PT, R3.reuse, R66, PT ;  /* 0x000000420300720c */ /* 0x040fe20003f24070 */
[----:B------:R-:W-:Y:S01]  /*2090*/  @!P0 IMAD.MOV R48, RZ, RZ, -R48 ;  /* 0x000000ffff308224 */ /* 0x000fe200078e0a30 */
[----:B------:R-:W-:Y:S01]  /*20a0*/  ISETP.GT.U32.AND P0, PT, R3, R10, PT ;  /* 0x0000000a0300720c */ /* 0x000fe20003f04070 */
[----:B------:R-:W-:-:S02]  /*20b0*/  IMAD R7, R68, R8, R7 ;  /* 0x0000000844077224 */ /* 0x000fc400078e0207 */
[--C-:B------:R-:W-:Y:S01]  /*20c0*/  @!P3 IMAD.IADD R62, R62, 0x1, -R3.reuse ;  /* 0x000000013e3eb824 */ /* 0x100fe200078e0a03 */
[----:B------:R-:W-:Y:S01]  /*20d0*/  ISETP.GE.AND P3, PT, R29, RZ, PT ;  /* 0x000000ff1d00720c */ /* 0x000fe20003f66270 */
[--C-:B------:R-:W-:Y:S01]  /*20e0*/  @!P6 IMAD.IADD R58, R58, 0x1, -R3.reuse ;  /* 0x000000013a3ae824 */ /* 0x100fe200078e0a03 */
[----:B------:R-:W-:Y:S01]  /*20f0*/  ISETP.GT.U32.AND P6, PT, R68, R7, PT ;  /* 0x000000074400720c */ /* 0x000fe20003fc4070 */
[--C-:B------:R-:W-:Y:S01]  /*2100*/  @!P5 IMAD.IADD R64, R64, 0x1, -R3.reuse ;  /* 0x000000014040d824 */ /* 0x100fe200078e0a03 */
[----:B------:R-:W-:Y:S01]  /*2110*/  ISETP.GE.AND P5, PT, R41, RZ, PT ;  /* 0x000000ff2900720c */ /* 0x000fe20003fa6270 */
[----:B------:R-:W-:Y:S01]  /*2120*/  @!P4 IMAD.MOV R46, RZ, RZ, -R46 ;  /* 0x000000ffff2ec224 */ /* 0x000fe200078e0a2e */
[----:B------:R-:W-:Y:S01]  /*2130*/  ISETP.GT.U32.AND P4, PT, R3, R60, PT ;  /* 0x0000003c0300720c */ /* 0x000fe20003f84070 */
[--C-:B------:R-:W-:Y:S01]  /*2140*/  @!P1 IMAD.IADD R66, R66, 0x1, -R3.reuse ;  /* 0x0000000142429824 */ /* 0x100fe200078e0a03 */
[----:B------:R-:W-:Y:S01]  /*2150*/  ISETP.GE.AND P1, PT, R47, RZ, PT ;  /* 0x000000ff2f00720c */ /* 0x000fe20003f26270 */
[----:B------:R-:W-:Y:S01]  /*2160*/  @!P0 IMAD.IADD R10, R10, 0x1, -R3 ;  /* 0x000000010a0a8824 */ /* 0x000fe200078e0a03 */
[----:B------:R-:W-:Y:S01]  /*2170*/  ISETP.GE.AND P0, PT, R45, RZ, PT ;  /* 0x000000ff2d00720c */ /* 0x000fe20003f06270 */
[----:B------:R-:W-:Y:S01]  /*2180*/  @!P2 IMAD.MOV R52, RZ, RZ, -R52 ;  /* 0x000000ffff34a224 */ /* 0x000fe200078e0a34 */
[C---:B------:R-:W-:Y:S01]  /*2190*/  ISETP.GT.U32.AND P2, PT, R3.reuse, R62, PT ;  /* 0x0000003e0300720c */ /* 0x040fe20003f44070 */
[----:B------:R-:W-:Y:S01]  /*21a0*/  @!P3 IMAD.MOV R54, RZ, RZ, -R54 ;  /* 0x000000ffff36b224 */ /* 0x000fe200078e0a36 */
[----:B------:R-:W-:Y:S01]  /*21b0*/  ISETP.GT.U32.AND P3, PT, R3, R64, PT ;  /* 0x000000400300720c */ /* 0x000fe20003f64070 */
[----:B------:R-:W-:Y:S01]  /*21c0*/  @!P6 IMAD.IADD R7, R7, 0x1, -R68 ;  /* 0x000000010707e824 */ /* 0x000fe200078e0a44 */
[----:B------:R-:W-:Y:S01]  /*21d0*/  ISETP.GE.AND P6, PT, R6, RZ, PT ;  /* 0x000000ff0600720c */ /* 0x000fe20003fc6270 */
[----:B------:R-:W-:-:S02]  /*21e0*/  @!P5 IMAD.MOV R56, RZ, RZ, -R56 ;  /* 0x000000ffff38d224 */ /* 0x000fc400078e0a38 */
[--C-:B------:R-:W-:Y:S01]  /*21f0*/  @!P4 IMAD.IADD R60, R60, 0x1, -R3.reuse ;  /* 0x000000013c3cc824 */ /* 0x100fe200078e0a03 */
[----:B------:R-:W-:Y:S01]  /*2200*/  ISETP.GT.U32.AND P5, PT, R68, R7, PT ;  /* 0x000000074400720c */ /* 0x000fe20003fa4070 */
[----:B------:R-:W-:Y:S01]  /*2210*/  @!P1 IMAD.MOV R10, RZ, RZ, -R10 ;  /* 0x000000ffff0a9224 */ /* 0x000fe200078e0a0a */
[----:B------:R-:W-:Y:S01]  /*2220*/  ISETP.GE.AND P4, PT, R43, RZ, PT ;  /* 0x000000ff2b00720c */ /* 0x000fe20003f86270 */
[----:B------:R-:W-:Y:S01]  /*2230*/  @!P0 IMAD.MOV R60, RZ, RZ, -R60 ;  /* 0x000000ffff3c8224 */ /* 0x000fe200078e0a3c */
[----:B------:R-:W-:Y:S01]  /*2240*/  ISETP.GE.AND P1, PT, R220, RZ, PT ;  /* 0x000000ffdc00720c */ /* 0x000fe20003f26270 */
[--C-:B------:R-:W-:Y:S01]  /*2250*/  @!P2 IMAD.IADD R62, R62, 0x1, -R3.reuse ;  /* 0x000000013e3ea824 */ /* 0x100fe200078e0a03 */
[----:B------:R-:W-:Y:S01]  /*2260*/  ISETP.NE.AND P0, PT, RZ, c[0x0][0x178], PT ;  /* 0x00005e00ff007a0c */ /* 0x000fe20003f05270 */
[----:B------:R-:W-:Y:S01]  /*2270*/  IMAD.SHL.U32 R4, R55, 0x80, RZ ;  /* 0x0000008037047824 */ /* 0x000fe200078e00ff */
[----:B------:R-:W-:Y:S01]  /*2280*/  ISETP.GE.AND P2, PT, R49, RZ, PT ;  /* 0x000000ff3100720c */ /* 0x000fe20003f46270 */
[----:B------:R-:W-:Y:S01]  /*2290*/  @!P3 IMAD.IADD R64, R64, 0x1, -R3 ;  /* 0x000000014040b824 */ /* 0x000fe200078e0a03 */
[----:B------:R-:W-:Y:S01]  /*22a0*/  ISETP.GE.AND P3, PT, R51, RZ, PT ;  /* 0x000000ff3300720c */ /* 0x000fe20003f66270 */
[----:B------:R-:W-:Y:S01]  /*22b0*/  @!P6 IMAD.MOV R66, RZ, RZ, -R66 ;  /* 0x000000ffff42e224 */ /* 0x000fe200078e0a42 */
[----:B------:R-:W-:Y:S01]  /*22c0*/  LOP3.LUT R3, R31, 0x800, R4, 0xf8, !PT ;  /* 0x000008001f037812 */ /* 0x000fe200078ef804 */
[----:B------:R-:W-:Y:S01]  /*22d0*/  @!P5 IMAD.IADD R7, R7, 0x1, -R68 ;  /* 0x000000010707d824 */ /* 0x000fe200078e0a44 */
[----:B------:R-:W-:Y:S01]  /*22e0*/  LOP3.LUT R4, RZ, c[0x0][0x17c], RZ, 0x33, !PT ;  /* 0x00005f00ff047a12 */ /* 0x000fe200078e33ff */
[----:B------:R-:W-:Y:S01]  /*22f0*/  @!P4 IMAD.MOV R58, RZ, RZ, -R58 ;  /* 0x000000ffff3ac224 */ /* 0x000fe200078e0a3a */
[----:B------:R-:W-:Y:S01]  /*2300*/  ISETP.NE.AND P4, PT, RZ, c[0x0][0x17c], PT ;  /* 0x00005f00ff007a0c */ /* 0x000fe20003f85270 */
[----:B------:R-:W-:Y:S01]  /*2310*/  @!P1 IMAD.MOV R7, RZ, RZ, -R7 ;  /* 0x000000ffff079224 */ /* 0x000fe200078e0a07 */
[----:B------:R-:W-:Y:S01]  /*2320*/  LOP3.LUT R222, R3, 0x40, RZ, 0x3c, !PT ;  /* 0x0000004003de7812 */ /* 0x000fe200078e3cff */
[----:B------:R-:W-:Y:S01]  /*2330*/  IMAD.SHL.U32 R218, R218, 0x40, RZ ;  /* 0x00000040dada7824 */ /* 0x000fe200078e00ff */
[C---:B------:R-:W-:Y:S01]  /*2340*/  SEL R11, R4.reuse, R11, !P4 ;  /* 0x0000000b040b7207 */ /* 0x040fe20006000000 */
[----:B------:R-:W-:Y:S01]  /*2350*/  @!P2 IMAD.MOV R62, RZ, RZ, -R62 ;  /* 0x000000ffff3ea224 */ /* 0x000fe200078e0a3e */
[C---:B------:R-:W-:Y:S01]  /*2360*/  SEL R12, R4.reuse, R12, !P4 ;  /* 0x0000000c040c7207 */ /* 0x040fe20006000000 */
[----:B------:R-:W-:Y:S01]  /*2370*/  @!P3 IMAD.MOV R64, RZ, RZ, -R64 ;  /* 0x000000ffff40b224 */ /* 0x000fe200078e0a40 */
[C---:B------:R-:W-:Y:S01]  /*2380*/  SEL R14, R4.reuse, R14, !P4 ;  /* 0x0000000e040e7207 */ /* 0x040fe20006000000 */
[----:B------:R-:W-:Y:S01]  /*2390*/  IMAD R11, R11, c[0x0][0x190], RZ ;  /* 0x000064000b0b7a24 */ /* 0x000fe200078e02ff */
[----:B------:R-:W-:Y:S01]  /*23a0*/  SEL R16, R4, R16, !P4 ;  /* 0x0000001004107207 */ /* 0x000fe20006000000 */
[----:B------:R-:W-:Y:S01]  /*23b0*/  IMAD R12, R12, c[0x0][0x190], RZ ;  /* 0x000064000c0c7a24 */ /* 0x000fe200078e02ff */
[----:B------:R-:W-:Y:S01]  /*23c0*/  @!P0 LOP3.LUT R7, RZ, c[0x0][0x178], RZ, 0x33, !PT ;  /* 0x00005e00ff078a12 */ /* 0x000fe200078e33ff */
[----:B------:R-:W-:Y:S01]  /*23d0*/  IMAD R14, R14, c[0x0][0x190], RZ ;  /* 0x000064000e0e7a24 */ /* 0x000fe200078e02ff */
[----:B------:R-:W-:Y:S01]  /*23e0*/  SEL R18, R4, R18, !P4 ;  /* 0x0000001204127207 */ /* 0x000fe20006000000 */
[----:B------:R-:W-:Y:S01]  /*23f0*/  IMAD R16, R16, c[0x0][0x190], RZ ;  /* 0x0000640010107a24 */ /* 0x000fe200078e02ff */
[C---:B------:R-:W-:Y:S01]  /*2400*/  SEL R20, R4.reuse, R20, !P4 ;  /* 0x0000001404147207 */ /* 0x040fe20006000000 */
[----:B------:R-:W-:Y:S01]  /*2410*/  IMAD R7, R7, c[0x0][0x184], RZ ;  /* 0x0000610007077a24 */ /* 0x000fe200078e02ff */
[----:B------:R-:W-:Y:S01]  /*2420*/  SEL R28, R4, R28, !P4 ;  /* 0x0000001c041c7207 */ /* 0x000fe20006000000 */
[----:B------:R-:W-:Y:S01]  /*2430*/  IMAD R18, R18, c[0x0][0x190], RZ ;  /* 0x0000640012127a24 */ /* 0x000fe200078e02ff */
[----:B------:R-:W-:Y:S01]  /*2440*/  SEL R13, R4, R13, !P4 ;  /* 0x0000000d040d7207 */ /* 0x000fe20006000000 */
        /* <DEDUP_REMOVED lines=49> */
[----:B------:R-:W-:Y:S01]  /*2760*/  LEA R28, P1, R7, c[0x0][0x160], 0x1 ;  /* 0x00005800071c7a11 */ /* 0x000fe200078208ff */
[----:B------:R-:W-:Y:S01]  /*2770*/  IMAD R64, R64, c[0x0][0x190], RZ ;  /* 0x0000640040407a24 */ /* 0x000fe200078e02ff */
[----:B------:R-:W-:Y:S01]  /*2780*/  LEA R217, P2, R11, c[0x0][0x168], 0x1 ;  /* 0x00005a000bd97a11 */ /* 0x000fe200078408ff */
[----:B------:R-:W-:Y:S01]  /*2790*/  IMAD R66, R66, c[0x0][0x190], RZ ;  /* 0x0000640042427a24 */ /* 0x000fe200078e02ff */
[----:B------:R-:W-:Y:S01]  /*27a0*/  LEA R215, P3, R12, c[0x0][0x168], 0x1 ;  /* 0x00005a000cd77a11 */ /* 0x000fe200078608ff */
[----:B------:R-:W-:Y:S01]  /*27b0*/  IMAD.SHL.U32 R4, R53, 0x2, RZ ;  /* 0x0000000235047824 */ /* 0x000fe200078e00ff */
[----:B------:R-:W-:Y:S01]  /*27c0*/  LEA R212, P4, R14, c[0x0][0x168], 0x1 ;  /* 0x00005a000ed47a11 */ /* 0x000fe200078808ff */
[----:B------:R-:W-:Y:S01]  /*27d0*/  IMAD.SHL.U32 R236, R236, 0x2, RZ ;  /* 0x00000002ecec7824 */ /* 0x000fe200078e00ff */
[----:B------:R-:W-:Y:S01]  /*27e0*/  LEA R207, P5, R16, c[0x0][0x168], 0x1 ;  /* 0x00005a0010cf7a11 */ /* 0x000fe200078a08ff */
[----:B------:R-:W-:Y:S01]  /*27f0*/  IMAD R208, R234, c[0x0][0x18c], RZ ;  /* 0x00006300ead07a24 */ /* 0x000fe200078e02ff */
[----:B------:R-:W-:-:S02]  /*2800*/  LEA R205, P6, R18, c[0x0][0x168], 0x1 ;  /* 0x00005a0012cd7a11 */ /* 0x000fc400078c08ff */
[----:B------:R-:W-:Y:S02]  /*2810*/  LEA R202, P0, R20, c[0x0][0x168], 0x1 ;  /* 0x00005a0014ca7a11 */ /* 0x000fe400078008ff */
[----:B------:R-:W-:Y:S02]  /*2820*/  LEA.HI.X.SX32 R29, R7, c[0x0][0x164], 0x1, P1 ;  /* 0x00005900071d7a11 */ /* 0x000fe400008f0eff */
[----:B------:R-:W-:Y:S02]  /*2830*/  LEA.HI.X.SX32 R216, R11, c[0x0][0x16c], 0x1, P2 ;  /* 0x00005b000bd87a11 */ /* 0x000fe400010f0eff */
[----:B------:R-:W-:Y:S02]  /*2840*/  LEA.HI.X.SX32 R213, R12, c[0x0][0x16c], 0x1, P3 ;  /* 0x00005b000cd57a11 */ /* 0x000fe400018f0eff */
[----:B------:R-:W-:Y:S02]  /*2850*/  LEA.HI.X.SX32 R211, R14, c[0x0][0x16c], 0x1, P4 ;  /* 0x00005b000ed37a11 */ /* 0x000fe400020f0eff */
[----:B------:R-:W-:-:S02]  /*2860*/  LEA.HI.X.SX32 R206, R16, c[0x0][0x16c], 0x1, P5 ;  /* 0x00005b0010ce7a11 */ /* 0x000fc400028f0eff */
[----:B------:R-:W-:Y:S02]  /*2870*/  LEA R200, P1, R13, c[0x0][0x168], 0x1 ;  /* 0x00005a000dc87a11 */ /* 0x000fe400078208ff */
[----:B------:R-:W-:Y:S02]  /*2880*/  LEA R197, P2, R22, c[0x0][0x168], 0x1 ;  /* 0x00005a0016c57a11 */ /* 0x000fe400078408ff */
[----:B------:R-:W-:Y:S02]  /*2890*/  LEA R195, P3, R24, c[0x0][0x168], 0x1 ;  /* 0x00005a0018c37a11 */ /* 0x000fe400078608ff */
[----:B------:R-:W-:Y:S02]  /*28a0*/  LEA R165, P4, R26, c[0x0][0x168], 0x1 ;  /* 0x00005a001aa57a11 */ /* 0x000fe400078808ff */
[----:B------:R-:W-:Y:S02]  /*28b0*/  LEA R163, P5, R162, c[0x0][0x168], 0x1 ;  /* 0x00005a00a2a37a11 */ /* 0x000fe400078a08ff */
[----:B------:R-:W-:-:S02]  /*28c0*/  LEA.HI.X.SX32 R203, R18, c[0x0][0x16c], 0x1, P6 ;  /* 0x00005b0012cb7a11 */ /* 0x000fc400030f0eff */
[----:B------:R-:W-:Y:S02]  /*28d0*/  LEA.HI.X.SX32 R201, R20, c[0x0][0x16c], 0x1, P0 ;  /* 0x00005b0014c97a11 */ /* 0x000fe400000f0eff */
[----:B------:R-:W-:Y:S02]  /*28e0*/  LEA R160, P6, R15, c[0x0][0x168], 0x1 ;  /* 0x00005a000fa07a11 */ /* 0x000fe400078c08ff */
[----:B------:R-:W-:Y:S02]  /*28f0*/  LEA R46, P0, R30, c[0x0][0x168], 0x1 ;  /* 0x00005a001e2e7a11 */ /* 0x000fe400078008ff */
[----:B------:R-:W-:Y:S02]  /*2900*/  LEA.HI.X.SX32 R198, R13, c[0x0][0x16c], 0x1, P1 ;  /* 0x00005b000dc67a11 */ /* 0x000fe400008f0eff */
[----:B------:R-:W-:Y:S02]  /*2910*/  LEA.HI.X.SX32 R196, R22, c[0x0][0x16c], 0x1, P2 ;  /* 0x00005b0016c47a11 */ /* 0x000fe400010f0eff */
[----:B------:R-:W-:-:S02]  /*2920*/  LEA.HI.X.SX32 R166, R24, c[0x0][0x16c], 0x1, P3 ;  /* 0x00005b0018a67a11 */ /* 0x000fc400018f0eff */
[----:B------:R-:W-:Y:S02]  /*2930*/  LEA.HI.X.SX32 R164, R26, c[0x0][0x16c], 0x1, P4 ;  /* 0x00005b001aa47a11 */ /* 0x000fe400020f0eff */
[----:B------:R-:W-:Y:S02]  /*2940*/  LEA.HI.X.SX32 R162, R162, c[0x0][0x16c], 0x1, P5 ;  /* 0x00005b00a2a27a11 */ /* 0x000fe400028f0eff */
[----:B------:R-:W-:Y:S02]  /*2950*/  LEA R38, P1, R32, c[0x0][0x168], 0x1 ;  /* 0x00005a0020267a11 */ /* 0x000fe400078208ff */
[----:B------:R-:W-:Y:S02]  /*2960*/  LEA R167, P2, R34, c[0x0][0x168], 0x1 ;  /* 0x00005a0022a77a11 */ /* 0x000fe400078408ff */
[----:B------:R-:W-:Y:S02]  /*2970*/  LEA R41, P3, R36, c[0x0][0x168], 0x1 ;  /* 0x00005a0024297a11 */ /* 0x000fe400078608ff */
[----:B------:R-:W-:-:S02]  /*2980*/  LEA R43, P4, R6, c[0x0][0x168], 0x1 ;  /* 0x00005a00062b7a11 */ /* 0x000fc400078808ff */
[----:B------:R-:W-:Y:S02]  /*2990*/  LEA R45, P5, R8, c[0x0][0x168], 0x1 ;  /* 0x00005a00082d7a11 */ /* 0x000fe400078a08ff */
[----:B------:R-:W-:Y:S02]  /*29a0*/  LEA.HI.X.SX32 R161, R15, c[0x0][0x16c], 0x1, P6 ;  /* 0x00005b000fa17a11 */ /* 0x000fe400030f0eff */
[----:B------:R-:W-:Y:S02]  /*29b0*/  LEA.HI.X.SX32 R47, R30, c[0x0][0x16c], 0x1, P0 ;  /* 0x00005b001e2f7a11 */ /* 0x000fe400000f0eff */
[----:B------:R-:W-:Y:S02]  /*29c0*/  LEA R15, P0, R21, c[0x0][0x168], 0x1 ;  /* 0x00005a00150f7a11 */ /* 0x000fe400078008ff */
[----:B------:R-:W-:Y:S02]  /*29d0*/  LEA.HI.X.SX32 R39, R32, c[0x0][0x16c], 0x1, P1 ;  /* 0x00005b0020277a11 */ /* 0x000fe400008f0eff */
[----:B------:R-:W-:-:S02]  /*29e0*/  LEA.HI.X.SX32 R168, R34, c[0x0][0x16c], 0x1, P2 ;  /* 0x00005b0022a87a11 */ /* 0x000fc400010f0eff */
[----:B------:R-:W-:Y:S02]  /*29f0*/  LEA.HI.X.SX32 R40, R36, c[0x0][0x16c], 0x1, P3 ;  /* 0x00005b0024287a11 */ /* 0x000fe400018f0eff */
[----:B------:R-:W-:Y:S02]  /*2a00*/  LEA.HI.X.SX32 R42, R6, c[0x0][0x16c], 0x1, P4 ;  /* 0x00005b00062a7a11 */ /* 0x000fe400020f0eff */
[----:B------:R-:W-:Y:S02]  /*2a10*/  LEA.HI.X.SX32 R44, R8, c[0x0][0x16c], 0x1, P5 ;  /* 0x00005b00082c7a11 */ /* 0x000fe400028f0eff */
[----:B------:R-:W-:Y:S02]  /*2a20*/  LEA R37, P6, R9, c[0x0][0x168], 0x1 ;  /* 0x00005a0009257a11 */ /* 0x000fe400078c08ff */
[----:B------:R-:W-:Y:S02]  /*2a30*/  LEA R17, P1, R25, c[0x0][0x168], 0x1 ;  /* 0x00005a0019117a11 */ /* 0x000fe400078208ff */
[----:B------:R-:W-:-:S02]  /*2a40*/  LEA R20, P2, R48, c[0x0][0x168], 0x1 ;  /* 0x00005a0030147a11 */ /* 0x000fc400078408ff */
[----:B------:R-:W-:Y:S02]  /*2a50*/  LEA R19, P3, R50, c[0x0][0x168], 0x1 ;  /* 0x00005a0032137a11 */ /* 0x000fe400078608ff */
[----:B------:R-:W-:Y:S02]  /*2a60*/  LEA R35, P4, R52, c[0x0][0x168], 0x1 ;  /* 0x00005a0034237a11 */ /* 0x000fe400078808ff */
[----:B------:R-:W-:Y:S02]  /*2a70*/  LEA R23, P5, R54, c[0x0][0x168], 0x1 ;  /* 0x00005a0036177a11 */ /* 0x000fe400078a08ff */
[----:B------:R-:W-:Y:S02]  /*2a80*/  LEA.HI.X.SX32 R14, R21, c[0x0][0x16c], 0x1, P0 ;  /* 0x00005b00150e7a11 */ /* 0x000fe400000f0eff */
[----:B------:R-:W-:Y:S02]  /*2a90*/  LEA.HI.X.SX32 R36, R9, c[0x0][0x16c], 0x1, P6 ;  /* 0x00005b0009247a11 */ /* 0x000fe400030f0eff */
[----:B------:R-:W-:-:S02]  /*2aa0*/  LEA.HI.X.SX32 R16, R25, c[0x0][0x16c], 0x1, P1 ;  /* 0x00005b0019107a11 */ /* 0x000fc400008f0eff */
[----:B------:R-:W-:Y:S02]  /*2ab0*/  LEA.HI.X.SX32 R21, R48, c[0x0][0x16c], 0x1, P2 ;  /* 0x00005b0030157a11 */ /* 0x000fe400010f0eff */
[----:B------:R-:W-:Y:S02]  /*2ac0*/  LEA.HI.X.SX32 R18, R50, c[0x0][0x16c], 0x1, P3 ;  /* 0x00005b0032127a11 */ /* 0x000fe400018f0eff */
[----:B------:R-:W-:Y:S02]  /*2ad0*/  LEA.HI.X.SX32 R34, R52, c[0x0][0x16c], 0x1, P4 ;  /* 0x00005b0034227a11 */ /* 0x000fe400020f0eff */
[----:B------:R-:W-:Y:S02]  /*2ae0*/  LEA.HI.X.SX32 R22, R54, c[0x0][0x16c], 0x1, P5 ;  /* 0x00005b0036167a11 */ /* 0x000fe400028f0eff */
[----:B------:R-:W-:Y:S02]  /*2af0*/  LEA R11, P6, R56, c[0x0][0x168], 0x1 ;  /* 0x00005a00380b7a11 */ /* 0x000fe400078c08ff */
[----:B------:R-:W-:-:S02]  /*2b00*/  LEA R30, P0, R58, c[0x0][0x168], 0x1 ;  /* 0x00005a003a1e7a11 */ /* 0x000fc400078008ff */
[----:B------:R-:W-:Y:S02]  /*2b10*/  LEA R24, P1, R60, c[0x0][0x168], 0x1 ;  /* 0x00005a003c187a11 */ /* 0x000fe400078208ff */
[----:B------:R-:W-:Y:S02]  /*2b20*/  LEA R153, P2, R154, c[0x0][0x168], 0x1 ;  /* 0x00005a009a997a11 */ /* 0x000fe400078408ff */
[----:B------:R-:W-:Y:S02]  /*2b30*/  LEA R152, P3, R62, c[0x0][0x168], 0x1 ;  /* 0x00005a003e987a11 */ /* 0x000fe400078608ff */
[----:B------:R-:W-:Y:S02]  /*2b40*/  LEA R32, P4, R64, c[0x0][0x168], 0x1 ;  /* 0x00005a0040207a11 */ /* 0x000fe400078808ff */
[----:B------:R-:W-:Y:S02]  /*2b50*/  LEA R150, P5, R66, c[0x0][0x168], 0x1 ;  /* 0x00005a0042967a11 */ /* 0x000fe400078a08ff */
[----:B------:R-:W-:-:S02]  /*2b60*/  LOP3.LUT R233, R4, 0x10, RZ, 0x3c, !PT ;  /* 0x0000001004e97812 */ /* 0x000fc400078e3cff */
[C---:B------:R-:W-:Y:S02]  /*2b70*/  LOP3.LUT R232, R4.reuse, 0x20, RZ, 0x3c, !PT ;  /* 0x0000002004e87812 */ /* 0x040fe400078e3cff */
[C---:B------:R-:W-:Y:S02]  /*2b80*/  LOP3.LUT R231, R4.reuse, 0x30, RZ, 0x3c, !PT ;  /* 0x0000003004e77812 */ /* 0x040fe400078e3cff */
[C---:B------:R-:W-:Y:S02]  /*2b90*/  LOP3.LUT R230, R4.reuse, 0x40, RZ, 0x3c, !PT ;  /* 0x0000004004e67812 */ /* 0x040fe400078e3cff */
[C---:B------:R-:W-:Y:S02]  /*2ba0*/  LOP3.LUT R229, R4.reuse, 0x50, RZ, 0x3c, !PT ;  /* 0x0000005004e57812 */ /* 0x040fe400078e3cff */
[C---:B------:R-:W-:Y:S02]  /*2bb0*/  LOP3.LUT R228, R4.reuse, 0x60, RZ, 0x3c, !PT ;  /* 0x0000006004e47812 */ /* 0x040fe400078e3cff */
[----:B------:R-:W-:-:S02]  /*2bc0*/  LOP3.LUT R227, R4, 0x70, RZ, 0x3c, !PT ;  /* 0x0000007004e37812 */ /* 0x000fc400078e3cff */
[----:B------:R-:W-:Y:S02]  /*2bd0*/  LEA.HI.X.SX32 R10, R56, c[0x0][0x16c], 0x1, P6 ;  /* 0x00005b00380a7a11 */ /* 0x000fe400030f0eff */
[----:B------:R-:W-:Y:S02]  /*2be0*/  LEA.HI.X.SX32 R31, R58, c[0x0][0x16c], 0x1, P0 ;  /* 0x00005b003a1f7a11 */ /* 0x000fe400000f0eff */
[----:B------:R-:W-:Y:S02]  /*2bf0*/  LEA.HI.X.SX32 R25, R60, c[0x0][0x16c], 0x1, P1 ;  /* 0x00005b003c197a11 */ /* 0x000fe400008f0eff */
[----:B------:R-:W-:Y:S02]  /*2c00*/  LEA.HI.X.SX32 R154, R154, c[0x0][0x16c], 0x1, P2 ;  /* 0x00005b009a9a7a11 */ /* 0x000fe400010f0eff */
[----:B------:R-:W-:Y:S02]  /*2c10*/  LEA.HI.X.SX32 R155, R62, c[0x0][0x16c], 0x1, P3 ;  /* 0x00005b003e9b7a11 */ /* 0x000fe400018f0eff */
[----:B------:R-:W-:-:S02]  /*2c20*/  LEA.HI.X.SX32 R33, R64, c[0x0][0x16c], 0x1, P4 ;  /* 0x00005b0040217a11 */ /* 0x000fc400020f0eff */
[----:B------:R-:W-:Y:S02]  /*2c30*/  LEA.HI.X.SX32 R151, R66, c[0x0][0x16c], 0x1, P5 ;  /* 0x00005b0042977a11 */ /* 0x000fe400028f0eff */
.L_x_3:
[----:B------:R-:W-:Y:S01]  /*2c40*/  ISETP.GT.AND P2, PT, R5, 0x3, PT ;  /* 0x000000030500780c */ /* 0x000fe20003f44270 */
[----:B------:R-:W-:Y:S01]  /*2c50*/  IMAD.WIDE R12, R237, 0x2, R28 ;  /* 0x00000002ed0c7825 */ /* 0x000fe200078e021c */
[----:B------:R-:W-:Y:S02]  /*2c60*/  PRMT R182, RZ, 0x7610, R182 ;  /* 0x00007610ffb67816 */ /* 0x000fe400000000b6 */
[C---:B------:R-:W-:Y:S01]  /*2c70*/  ISETP.GT.AND P1, PT, R5.reuse, 0x2, PT ;  /* 0x000000020500780c */ /* 0x040fe20003f24270 */
[----:B------:R-:W-:Y:S01]  /*2c80*/  IMAD.WIDE R8, R236, 0x2, R28 ;  /* 0x00000002ec087825 */ /* 0x000fe200078e021c */
[----:B------:R-:W-:Y:S02]  /*2c90*/  ISETP.GT.AND P3, PT, R5, 0x4, PT ;  /* 0x000000040500780c */ /* 0x000fe40003f64270 */
[----:B------:R-:W-:Y:S01]  /*2ca0*/  PRMT R173, RZ, 0x7610, R173 ;  /* 0x00007610ffad7816 */ /* 0x000fe200000000ad */
[----:B------:R-:W-:Y:S01]  /*2cb0*/  IMAD.WIDE R26, R238, 0x2, R28 ;  /* 0x00000002ee1a7825 */ /* 0x000fe200078e021c */
[----:B------:R-:W-:-:S02]  /*2cc0*/  PRMT R48, RZ, 0x7610, R48 ;  /* 0x00007610ff307816 */ /* 0x000fc40000000030 */
[C---:B------:R-:W-:Y:S01]  /*2cd0*/  ISETP.GT.AND P0, PT, R5.reuse, 0x1, PT ;  /* 0x000000010500780c */ /* 0x040fe20003f04270 */
[----:B------:R0:W2:Y:S01]  /*2ce0*/  @P2 LDG.E.U16 R182, [R12.64] ;  /* 0x000000040cb62981 */ /* 0x0000a2000c1e1500 */
[C---:B------:R-:W-:Y:S01]  /*2cf0*/  ISETP.GT.AND P2, PT, R5.reuse, 0x7, PT ;  /* 0x000000070500780c */ /* 0x040fe20003f44270 */
[----:B------:R-:W-:Y:S01]  /*2d00*/  IMAD.MOV.U32 R7, RZ, RZ, c[0x0][0x188] ;  /* 0x00006200ff077624 */ /* 0x000fe200078e00ff */
[----:B------:R-:W-:Y:S01]  /*2d10*/  ISETP.GT.AND P4, PT, R5, 0x9, PT ;  /* 0x000000090500780c */ /* 0x000fe20003f84270 */
[----:B------:R1:W3:Y:S01]  /*2d20*/  @P1 LDG.E.U16 R173, [R8.64] ;  /* 0x0000000408ad1981 */ /* 0x0002e2000c1e1500 */
[----:B------:R-:W-:Y:S01]  /*2d30*/  PRMT R51, RZ, 0x7610, R51 ;  /* 0x00007610ff337816 */ /* 0x000fe20000000033 */
[--C-:B------:R-:W-:Y:S01]  /*2d40*/  IMAD.WIDE R6, R7, 0x2, R28.reuse ;  /* 0x0000000207067825 */ /* 0x100fe200078e021c */
[C---:B------:R-:W-:Y:S01]  /*2d50*/  ISETP.GT.AND P1, PT, R5.reuse, 0x6, PT ;  /* 0x000000060500780c */ /* 0x040fe20003f24270 */
[----:B------:R4:W5:Y:S01]  /*2d60*/  @P3 LDG.E.U16 R48, [R26.64] ;  /* 0x000000041a303981 */ /* 0x000962000c1e1500 */
[----:B------:R-:W-:Y:S01]  /*2d70*/  ISETP.GT.AND P3, PT, R5, 0x8, PT ;  /* 0x000000080500780c */ /* 0x000fe20003f64270 */
[----:B0-----:R-:W-:Y:S01]  /*2d80*/  IMAD.WIDE R12, R241, 0x2, R28 ;  /* 0x00000002f10c7825 */ /* 0x001fe200078e021c */
[----:B------:R-:W-:-:S02]  /*2d90*/  PRMT R192, RZ, 0x7610, R192 ;  /* 0x00007610ffc07816 */ /* 0x000fc400000000c0 */
[----:B------:R-:W-:Y:S01]  /*2da0*/  PRMT R191, RZ, 0x7610, R191 ;  /* 0x00007610ffbf7816 */ /* 0x000fe200000000bf */
[----:B------:R-:W-:Y:S01]  /*2db0*/  IMAD.WIDE R52, R243, 0x2, R28 ;  /* 0x00000002f3347825 */ /* 0x000fe200078e021c */
[----:B------:R0:W2:Y:S01]  /*2dc0*/  @P2 LDG.E.U16 R51, [R12.64] ;  /* 0x000000040c332981 */ /* 0x0000a2000c1e1500 */
[C---:B------:R-:W-:Y:S02]  /*2dd0*/  ISETP.GT.AND P2, PT, R5.reuse, 0xb, PT ;  /* 0x0000000b0500780c */ /* 0x040fe40003f44270 */
[----:B------:R-:W-:Y:S01]  /*2de0*/  PRMT R50, RZ, 0x7610, R50 ;  /* 0x00007610ff327816 */ /* 0x000fe20000000032 */
[----:B------:R0:W2:Y:S01]  /*2df0*/  @P0 LDG.E.U16 R192, [R6.64] ;  /* 0x0000000406c00981 */ /* 0x0000a2000c1e1500 */
[----:B------:R-:W-:Y:S01]  /*2e00*/  PRMT R157, RZ, 0x7610, R157 ;  /* 0x00007610ff9d7816 */ /* 0x000fe2000000009d */
[--C-:B-1----:R-:W-:Y:S01]  /*2e10*/  IMAD.WIDE R8, R240, 0x2, R28.reuse ;  /* 0x00000002f0087825 */ /* 0x102fe200078e021c */
[C---:B------:R-:W-:Y:S01]  /*2e20*/  ISETP.GT.AND P0, PT, R5.reuse, 0x5, PT ;  /* 0x000000050500780c */ /* 0x040fe20003f04270 */
[----:B------:R1:W2:Y:S02]  /*2e30*/  @P4 LDG.E.U16 R191, [R52.64] ;  /* 0x0000000434bf4981 */ /* 0x0002a4000c1e1500 */
[----:B----4-:R-:W-:Y:S01]  /*2e40*/  IMAD.WIDE R26, R242, 0x2, R28 ;  /* 0x00000002f21a7825 */ /* 0x010fe200078e021c */
[----:B------:R-:W-:Y:S01]  /*2e50*/  ISETP.GT.AND P4, PT, R5, 0xd, PT ;  /* 0x0000000d0500780c */ /* 0x000fe20003f84270 */
[----:B------:R4:W2:Y:S01]  /*2e60*/  @P1 LDG.E.U16 R50, [R8.64] ;  /* 0x0000000408321981 */ /* 0x0008a2000c1e1500 */
[----:B------:R-:W-:-:S02]  /*2e70*/  PRMT R190, RZ, 0x7610, R190 ;  /* 0x00007610ffbe7816 */ /* 0x000fc400000000be */
[C---:B------:R-:W-:Y:S01]  /*2e80*/  ISETP.GT.AND P1, PT, R5.reuse, 0xa, PT ;  /* 0x0000000a0500780c */ /* 0x040fe20003f24270 */
[----:B------:R1:W2:Y:S01]  /*2e90*/  @P3 LDG.E.U16 R157, [R26.64] ;  /* 0x000000041a9d3981 */ /* 0x0002a2000c1e1500 */
[----:B------:R-:W-:Y:S01]  /*2ea0*/  ISETP.GT.AND P3, PT, R5, 0xc, PT ;  /* 0x0000000c0500780c */ /* 0x000fe20003f64270 */
[----:B0-----:R-:W-:Y:S01]  /*2eb0*/  IMAD.WIDE R6, R239, 0x2, R28 ;  /* 0x00000002ef067825 */ /* 0x001fe200078e021c */
[----:B------:R-:W-:-:S03]  /*2ec0*/  PRMT R49, RZ, 0x7610, R49 ;  /* 0x00007610ff317816 */ /* 0x000fc60000000031 */
[----:B----4-:R-:W-:Y:S01]  /*2ed0*/  IMAD.WIDE R8, R245, 0x2, R28 ;  /* 0x00000002f5087825 */ /* 0x010fe200078e021c */
[----:B-1----:R-:W-:Y:S02]  /*2ee0*/  PRMT R53, RZ, 0x7610, R53 ;  /* 0x00007610ff357816 */ /* 0x002fe40000000035 */
[----:B------:R0:W4:Y:S01]  /*2ef0*/  @P0 LDG.E.U16 R49, [R6.64] ;  /* 0x0000000406310981 */ /* 0x000122000c1e1500 */
[----:B------:R-:W-:Y:S01]  /*2f00*/  IMAD.WIDE R26, R247, 0x2, R28 ;  /* 0x00000002f71a7825 */ /* 0x000fe200078e021c */
[----:B------:R-:W-:Y:S02]  /*2f10*/  PRMT R171, RZ, 0x7610, R171 ;  /* 0x00007610ffab7816 */ /* 0x000fe400000000ab */
[----:B------:R1:W2:Y:S01]  /*2f20*/  @P2 LDG.E.U16 R190, [R8.64] ;  /* 0x0000000408be2981 */ /* 0x0002a2000c1e1500 */
[C---:B------:R-:W-:Y:S01]  /*2f30*/  ISETP.GT.AND P2, PT, R5.reuse, 0xf, PT ;  /* 0x0000000f0500780c */ /* 0x040fe20003f44270 */
[----:B------:R-:W-:Y:S01]  /*2f40*/  IMAD.WIDE R12, R246, 0x2, R28 ;  /* 0x00000002f60c7825 */ /* 0x000fe200078e021c */
[----:B------:R-:W-:Y:S01]  /*2f50*/  PRMT R52, RZ, 0x7610, R52 ;  /* 0x00007610ff347816 */ /* 0x000fe20000000034 */
[----:B------:R1:W2:Y:S02]  /*2f60*/  @P4 LDG.E.U16 R53, [R26.64] ;  /* 0x000000041a354981 */ /* 0x0002a4000c1e1500 */
[----:B0-----:R-:W-:Y:S01]  /*2f70*/  IMAD.WIDE R6, R244, 0x2, R28 ;  /* 0x00000002f4067825 */ /* 0x001fe200078e021c */
[----:B------:R-:W-:-:S02]  /*2f80*/  ISETP.GT.AND P4, PT, R5, 0x11, PT ;  /* 0x000000110500780c */ /* 0x000fc40003f84270 */
[----:B------:R-:W-:Y:S01]  /*2f90*/  ISETP.GT.AND P5, PT, R5, 0x18, PT ;  /* 0x000000180500780c */ /* 0x000fe20003fa4270 */
[----:B------:R-:W-:Y:S01]  /*2fa0*/  IMAD.MOV.U32 R56, RZ, RZ, c[0x0][0x188] ;  /* 0x00006200ff387624 */ /* 0x000fe200078e00ff */
[----:B------:R0:W2:Y:S01]  /*2fb0*/  @P1 LDG.E.U16 R171, [R6.64] ;  /* 0x0000000406ab1981 */ /* 0x0000a2000c1e1500 */
[----:B------:R-:W-:Y:S01]  /*2fc0*/  PRMT R55, RZ, 0x7610, R55 ;  /* 0x00007610ff377816 */ /* 0x000fe20000000037 */
[----:B-1----:R-:W-:Y:S01]  /*2fd0*/  IMAD.WIDE R8, R249, 0x2, R28 ;  /* 0x00000002f9087825 */ /* 0x002fe200078e021c */
[C---:B------:R-:W-:Y:S01]  /*2fe0*/  ISETP.GT.AND P1, PT, R5.reuse, 0xe, PT ;  /* 0x0000000e0500780c */ /* 0x040fe20003f24270 */
[----:B------:R1:W2:Y:S01]  /*2ff0*/  @P3 LDG.E.U16 R52, [R12.64] ;  /* 0x000000040c343981 */ /* 0x0002a2000c1e1500 */
[----:B------:R-:W-:Y:S01]  /*3000*/  ISETP.GT.AND P3, PT, R5, 0x10, PT ;  /* 0x000000100500780c */ /* 0x000fe20003f64270 */
[----:B------:R-:W-:Y:S01]  /*3010*/  IMAD R56, R56, 0x18, RZ ;  /* 0x0000001838387824 */ /* 0x000fe200078e02ff */
[----:B------:R-:W-:Y:S01]  /*3020*/  PRMT R183, RZ, 0x7610, R183 ;  /* 0x00007610ffb77816 */ /* 0x000fe200000000b7 */
[----:B------:R0:W2:Y:S01]  /*3030*/  @P2 LDG.E.U16 R55, [R8.64] ;  /* 0x0000000408372981 */ /* 0x0000a2000c1e1500 */
[----:B------:R-:W-:Y:S01]  /*3040*/  PRMT R159, RZ, 0x7610, R159 ;  /* 0x00007610ff9f7816 */ /* 0x000fe2000000009f */
[----:B------:R-:W-:Y:S01]  /*3050*/  IMAD.WIDE R26, R251, 0x2, R28 ;  /* 0x00000002fb1a7825 */ /* 0x000fe200078e021c */
[----:B------:R-:W-:-:S02]  /*3060*/  ISETP.GT.AND P0, PT, R5, RZ, PT ;  /* 0x000000ff0500720c */ /* 0x000fc40003f04270 */
[C---:B------:R-:W-:Y:S01]  /*3070*/  ISETP.GT.AND P2, PT, R5.reuse, 0x12, PT ;  /* 0x000000120500780c */ /* 0x040fe20003f44270 */
[----:B------:R-:W-:Y:S01]  /*3080*/  IMAD.WIDE R56, R56, 0x2, R28 ;  /* 0x0000000238387825 */ /* 0x000fe200078e021c */
[----:B------:R-:W-:Y:S01]  /*3090*/  PRMT R54, RZ, 0x7610, R54 ;  /* 0x00007610ff367816 */ /* 0x000fe20000000036 */
[----:B------:R1:W2:Y:S01]  /*30a0*/  @P4 LDG.E.U16 R183, [R26.64] ;  /* 0x000000041ab74981 */ /* 0x0002a2000c1e1500 */
[----:B------:R-:W-:Y:S01]  /*30b0*/  PRMT R158, RZ, 0x7610, R158 ;  /* 0x00007610ff9e7816 */ /* 0x000fe2000000009e */
[--C-:B0-----:R-:W-:Y:S02]  /*30c0*/  IMAD.WIDE R6, R248, 0x2, R28.reuse ;  /* 0x00000002f8067825 */ /* 0x101fe400078e021c */
[----:B------:R0:W2:Y:S02]  /*30d0*/  @P5 LDG.E.U16 R159, [R56.64] ;  /* 0x00000004389f5981 */ /* 0x0000a4000c1e1500 */
[----:B-1----:R-:W-:Y:S01]  /*30e0*/  IMAD.WIDE R12, R250, 0x2, R28 ;  /* 0x00000002fa0c7825 */ /* 0x002fe200078e021c */
[C---:B------:R-:W-:Y:S01]  /*30f0*/  ISETP.GT.AND P5, PT, R5.reuse, 0x20, PT ;  /* 0x000000200500780c */ /* 0x040fe20003fa4270 */
[----:B------:R1:W2:Y:S01]  /*3100*/  @P1 LDG.E.U16 R54, [R6.64] ;  /* 0x0000000406361981 */ /* 0x0002a2000c1e1500 */
[----:B------:R-:W-:Y:S01]  /*3110*/  PRMT R156, RZ, 0x7610, R156 ;  /* 0x00007610ff9c7816 */ /* 0x000fe2000000009c */
[----:B------:R-:W-:Y:S01]  /*3120*/  IMAD.MOV.U32 R27, RZ, RZ, c[0x0][0x188] ;  /* 0x00006200ff1b7624 */ /* 0x000fe200078e00ff */
[----:B------:R-:W-:Y:S01]  /*3130*/  PRMT R170, RZ, 0x7610, R170 ;  /* 0x00007610ffaa7816 */ /* 0x000fe200000000aa */
[----:B------:R0:W2:Y:S01]  /*3140*/  @P3 LDG.E.U16 R158, [R12.64] ;  /* 0x000000040c9e3981 */ /* 0x0000a2000c1e1500 */
[----:B------:R-:W-:Y:S01]  /*3150*/  ISETP.GT.AND P3, PT, R5, 0x13, PT ;  /* 0x000000130500780c */ /* 0x000fe20003f64270 */
[----:B------:R-:W-:-:S02]  /*3160*/  IMAD.MOV.U32 R9, RZ, RZ, c[0x0][0x188] ;  /* 0x00006200ff097624 */ /* 0x000fc400078e00ff */
[----:B------:R-:W-:Y:S01]  /*3170*/  IMAD.SHL.U32 R27, R27, 0x20, RZ ;  /* 0x000000201b1b7824 */ /* 0x000fe200078e00ff */
[----:B------:R-:W2:Y:S01]  /*3180*/  @P0 LDG.E.U16 R156, [R28.64] ;  /* 0x000000041c9c0981 */ /* 0x000ea2000c1e1500 */
[----:B-1----:R-:W-:Y:S01]  /*3190*/  IMAD.WIDE R6, R252, 0x2, R28 ;  /* 0x00000002fc067825 */ /* 0x002fe200078e021c */
[----:B------:R-:W-:-:S03]  /*31a0*/  PRMT R186, RZ, 0x7610, R186 ;  /* 0x00007610ffba7816 */ /* 0x000fc600000000ba */
[----:B------:R-:W-:Y:S01]  /*31b0*/  IMAD R9, R9, 0x13, RZ ;  /* 0x0000001309097824 */ /* 0x000fe200078e02ff */
[----:B------:R1:W2:Y:S01]  /*31c0*/  @P2 LDG.E.U16 R170, [R6.64] ;  /* 0x0000000406aa2981 */ /* 0x0002a2000c1e1500 */
[C---:B------:R-:W-:Y:S01]  /*31d0*/  ISETP.GT.AND P4, PT, R5.reuse, 0x14, PT ;  /* 0x000000140500780c */ /* 0x040fe20003f84270 */
[----:B0-----:R-:W-:Y:S01]  /*31e0*/  IMAD.MOV.U32 R13, RZ, RZ, c[0x0][0x188] ;  /* 0x00006200ff0d7624 */ /* 0x001fe200078e00ff */
[----:B------:R-:W-:Y:S01]  /*31f0*/  ISETP.GT.AND P0, PT, R5, 0x15, PT ;  /* 0x000000150500780c */ /* 0x000fe20003f04270 */
[----:B------:R-:W-:Y:S01]  /*3200*/  IMAD.WIDE R26, R27, 0x2, R28 ;  /* 0x000000021b1a7825 */ /* 0x000fe200078e021c */
[----:B------:R-:W-:-:S03]  /*3210*/  PRMT R56, RZ, 0x7610, R56 ;  /* 0x00007610ff387816 */ /* 0x000fc60000000038 */
[----:B------:R-:W-:Y:S01]  /*3220*/  IMAD.WIDE R8, R9, 0x2, R28 ;  /* 0x0000000209087825 */ /* 0x000fe200078e021c */
[----:B------:R0:W2:Y:S03]  /*3230*/  @P5 LDG.E.U16 R186, [R26.64] ;  /* 0x000000041aba5981 */ /* 0x0000a6000c1e1500 */
[----:B-1----:R-:W-:Y:S01]  /*3240*/  IMAD.MOV.U32 R7, RZ, RZ, c[0x0][0x188] ;  /* 0x00006200ff077624 */ /* 0x002fe200078e00ff */
[----:B------:R-:W-:Y:S01]  /*3250*/  ISETP.GT.AND P2, PT, R5, 0x16, PT ;  /* 0x000000160500780c */ /* 0x000fe20003f44270 */
[----:B------:R-:W-:Y:S01]  /*3260*/  IMAD R13, R13, 0x14, RZ ;  /* 0x000000140d0d7824 */ /* 0x000fe200078e02ff */
[----:B------:R-:W-:Y:S01]  /*3270*/  PRMT R57, RZ, 0x7610, R57 ;  /* 0x00007610ff397816 */ /* 0x000fe20000000039 */
[----:B------:R-:W-:Y:S01]  /*3280*/  IMAD R7, R7, 0x15, RZ ;  /* 0x0000001507077824 */ /* 0x000fe200078e02ff */
[----:B------:R1:W2:Y:S01]  /*3290*/  @P3 LDG.E.U16 R56, [R8.64] ;  /* 0x0000000408383981 */ /* 0x0002a2000c1e1500 */
[----:B------:R-:W-:Y:S01]  /*32a0*/  PRMT R58, RZ, 0x7610, R58 ;  /* 0x00007610ff3a7816 */ /* 0x000fe2000000003a */
[----:B0-----:R-:W-:Y:S01]  /*32b0*/  IMAD.MOV.U32 R27, RZ, RZ, c[0x0][0x188] ;  /* 0x00006200ff1b7624 */ /* 0x001fe200078e00ff */
[----:B------:R-:W-:Y:S01]  /*32c0*/  ISETP.GT.AND P1, PT, R5, 0x28, PT ;  /* 0x000000280500780c */ /* 0x000fe20003f24270 */
[----:B------:R-:W-:-:S04]  /*32d0*/  IMAD.WIDE R12, R13, 0x2, R28 ;  /* 0x000000020d0c7825 */ /* 0x000fc800078e021c */
[----:B------:R-:W-:Y:S01]  /*32e0*/  IMAD.WIDE R6, R7, 0x2, R28 ;  /* 0x0000000207067825 */ /* 0x000fe200078e021c */
[----:B------:R0:W2:Y:S03]  /*32f0*/  @P4 LDG.E.U16 R57, [R12.64] ;  /* 0x000000040c394981 */ /* 0x0000a6000c1e1500 */
[----:B-1----:R-:W-:Y:S01]  /*3300*/  IMAD.MOV.U32 R9, RZ, RZ, c[0x0][0x188] ;  /* 0x00006200ff097624 */ /* 0x002fe200078e00ff */
[----:B------:R1:W2:Y:S01]  /*3310*/  @P0 LDG.E.U16 R58, [R6.64] ;  /* 0x00000004063a0981 */ /* 0x0002a2000c1e1500 */
[----:B------:R-:W-:Y:S01]  /*3320*/  IMAD R27, R27, 0x16, RZ ;  /* 0x000000161b1b7824 */ /* 0x000fe200078e02ff */
[----:B------:R-:W-:Y:S01]  /*3330*/  PRMT R59, RZ, 0x7610, R59 ;  /* 0x00007610ff3b7816 */ /* 0x000fe2000000003b */
[----:B------:R-:W-:Y:S02]  /*3340*/  IMAD R9, R9, 0x28, RZ ;  /* 0x0000002809097824 */ /* 0x000fe400078e02ff */
[----:B------:R-:W-:Y:S01]  /*3350*/  IMAD.MOV.U32 R26, RZ, RZ, c[0x0][0x188] ;  /* 0x00006200ff1a7624 */ /* 0x000fe200078e00ff */
[----:B------:R-:W-:Y:S01]  /*3360*/  PRMT R187, RZ, 0x7610, R187 ;  /* 0x00007610ffbb7816 */ /* 0x000fe200000000bb */
[----:B0-----:R-:W-:Y:S01]  /*3370*/  IMAD.MOV.U32 R12, RZ, RZ, c[0x0][0x188] ;  /* 0x00006200ff0c7624 */ /* 0x001fe200078e00ff */
[----:B------:R-:W-:Y:S01]  /*3380*/  ISETP.GT.AND P4, PT, R5, 0x30, PT ;  /* 0x000000300500780c */ /* 0x000fe20003f84270 */
[----:B------:R-:W-:-:S02]  /*3390*/  IMAD.MOV.U32 R13, RZ, RZ, c[0x0][0x188] ;  /* 0x00006200ff0d7624 */ /* 0x000fc400078e00ff */
[----:B-1----:R-:W-:-:S04]  /*33a0*/  IMAD.WIDE R6, R27, 0x2, R28 ;  /* 0x000000021b067825 */ /* 0x002fc800078e021c */
[----:B------:R-:W-:Y:S01]  /*33b0*/  IMAD.WIDE R8, R9, 0x2, R28 ;  /* 0x0000000209087825 */ /* 0x000fe200078e021c */
[----:B------:R0:W2:Y:S03]  /*33c0*/  @P2 LDG.E.U16 R59, [R6.64] ;  /* 0x00000004063b2981 */ /* 0x0000a6000c1e1500 */
[----:B------:R-:W-:Y:S01]  /*33d0*/  IMAD R26, R26, 0x19, RZ ;  /* 0x000000191a1a7824 */ /* 0x000fe200078e02ff */
[----:B------:R1:W2:Y:S01]  /*33e0*/  @P1 LDG.E.U16 R187, [R8.64] ;  /* 0x0000000408bb1981 */ /* 0x0002a2000c1e1500 */
[----:B------:R-:W-:Y:S02]  /*33f0*/  IMAD R12, R12, 0x17, RZ ;  /* 0x000000170c0c7824 */ /* 0x000fe400078e02ff */
[----:B------:R-:W-:Y:S01]  /*3400*/  IMAD R13, R13, 0x30, RZ ;  /* 0x000000300d0d7824 */ /* 0x000fe200078e02ff */
[----:B------:R-:W-:Y:S01]  /*3410*/  PRMT R188, RZ, 0x7610, R188 ;  /* 0x00007610ffbc7816 */ /* 0x000fe200000000bc */
[----:B0-----:R-:W-:Y:S01]  /*3420*/  IMAD.WIDE R6, R26, 0x2, R28 ;  /* 0x000000021a067825 */ /* 0x001fe200078e021c */
[----:B------:R-:W-:-:S03]  /*3430*/  ISETP.GT.AND P1, PT, R5, 0x1a, PT ;  /* 0x0000001a0500780c */ /* 0x000fc60003f24270 */
[----:B------:R-:W-:Y:S02]  /*3440*/  IMAD.MOV.U32 R26, RZ, RZ, c[0x0][0x188] ;  /* 0x00006200ff1a7624 */ /* 0x000fe400078e00ff */
[----:B-1----:R-:W-:-:S04]  /*3450*/  IMAD.WIDE R8, R12, 0x2, R28 ;  /* 0x000000020c087825 */ /* 0x002fc800078e021c */
[----:B------:R-:W-:-:S04]  /*3460*/  IMAD.WIDE R12, R13, 0x2, R28 ;  /* 0x000000020d0c7825 */ /* 0x000fc800078e021c */
[----:B------:R-:W-:Y:S01]  /*3470*/  IMAD R26, R26, 0x1a, RZ ;  /* 0x0000001a1a1a7824 */ /* 0x000fe200078e02ff */
[----:B------:R0:W2:Y:S01]  /*3480*/  @P4 LDG.E.U16 R188, [R12.64] ;  /* 0x000000040cbc4981 */ /* 0x0000a2000c1e1500 */
[C---:B------:R-:W-:Y:S02]  /*3490*/  ISETP.GT.AND P3, PT, R5.reuse, 0x17, PT ;  /* 0x000000170500780c */ /* 0x040fe40003f64270 */
[----:B------:R-:W-:Y:S02]  /*34a0*/  PRMT R172, RZ, 0x7610, R172 ;  /* 0x00007610ffac7816 */ /* 0x000fe400000000ac */
[----:B------:R-:W-:Y:S01]  /*34b0*/  ISETP.GT.AND P0, PT, R5, 0x19, PT ;  /* 0x000000190500780c */ /* 0x000fe20003f04270 */
[----:B0-----:R-:W-:-:S04]  /*34c0*/  IMAD.WIDE R12, R26, 0x2, R28 ;  /* 0x000000021a0c7825 */ /* 0x001fc800078e021c */
[----:B------:R-:W-:Y:S01]  /*34d0*/  IMAD.MOV.U32 R26, RZ, RZ, c[0x0][0x188] ;  /* 0x00006200ff1a7624 */ /* 0x000fe200078e00ff */
[----:B------:R0:W2:Y:S03]  /*34e0*/  @P1 LDG.E.U16 R172, [R12.64] ;  /* 0x000000040cac1981 */ /* 0x0000a6000c1e1500 */
[----:B------:R-:W-:Y:S01]  /*34f0*/  IMAD R26, R26, 0x1b, RZ ;  /* 0x0000001b1a1a7824 */ /* 0x000fe200078e02ff */
[----:B------:R-:W-:Y:S01]  /*3500*/  PRMT R60, RZ, 0x7610, R60 ;  /* 0x00007610ff3c7816 */ /* 0x000fe2000000003c */
[----:B------:R-:W-:Y:S01]  /*3510*/  IMAD.MOV.U32 R27, RZ, RZ, c[0x0][0x188] ;  /* 0x00006200ff1b7624 */ /* 0x000fe200078e00ff */
[----:B------:R-:W-:Y:S02]  /*3520*/  PRMT R169, RZ, 0x7610, R169 ;  /* 0x00007610ffa97816 */ /* 0x000fe400000000a9 */
[C---:B------:R-:W-:Y:S01]  /*3530*/  ISETP.GT.AND P5, PT, R5.reuse, 0x38, PT ;  /* 0x000000380500780c */ /* 0x040fe20003fa4270 */
[----:B0-----:R-:W-:Y:S01]  /*3540*/  IMAD.WIDE R12, R26, 0x2, R28 ;  /* 0x000000021a0c7825 */ /* 0x001fe200078e021c */
[----:B------:R-:W-:Y:S01]  /*3550*/  ISETP.GT.AND P2, PT, R5, 0x1b, PT ;  /* 0x0000001b0500780c */ /* 0x000fe20003f44270 */
[----:B------:R0:W2:Y:S02]  /*3560*/  @P3 LDG.E.U16 R60, [R8.64] ;  /* 0x00000004083c3981 */ /* 0x0000a4000c1e1500 */
[----:B------:R-:W-:-:S02]  /*3570*/  IMAD.MOV.U32 R26, RZ, RZ, c[0x0][0x188] ;  /* 0x00006200ff1a7624 */ /* 0x000fc400078e00ff */
[----:B------:R-:W-:Y:S01]  /*3580*/  IMAD R27, R27, 0x38, RZ ;  /* 0x000000381b1b7824 */ /* 0x000fe200078e02ff */
[----:B------:R1:W2:Y:S01]  /*3590*/  @P0 LDG.E.U16 R169, [R6.64] ;  /* 0x0000000406a90981 */ /* 0x0002a2000c1e1500 */
[----:B------:R-:W-:Y:S01]  /*35a0*/  IMAD R26, R26, 0x1c, RZ ;  /* 0x0000001c1a1a7824 */ /* 0x000fe200078e02ff */
[C---:B------:R-:W-:Y:S02]  /*35b0*/  ISETP.GT.AND P0, PT, R5.reuse, 0x1c, PT ;  /* 0x0000001c0500780c */ /* 0x040fe40003f04270 */
[----:B------:R-:W-:Y:S01]  /*35c0*/  ISETP.GT.AND P3, PT, R5, 0x1d, PT ;  /* 0x0000001d0500780c */ /* 0x000fe20003f64270 */
[----:B0-----:R-:W-:Y:S01]  /*35d0*/  IMAD.WIDE R8, R27, 0x2, R28 ;  /* 0x000000021b087825 */ /* 0x001fe200078e021c */
[----:B------:R-:W-:-:S03]  /*35e0*/  PRMT R189, RZ, 0x7610, R189 ;  /* 0x00007610ffbd7816 */ /* 0x000fc600000000bd */
[----:B------:R-:W-:Y:S02]  /*35f0*/  IMAD.MOV.U32 R27, RZ, RZ, c[0x0][0x188] ;  /* 0x00006200ff1b7624 */ /* 0x000fe400078e00ff */
[----:B-1----:R-:W-:Y:S01]  /*3600*/  IMAD.WIDE R6, R26, 0x2, R28 ;  /* 0x000000021a067825 */ /* 0x002fe200078e021c */
[----:B------:R-:W-:Y:S01]  /*3610*/  PRMT R61, RZ, 0x7610, R61 ;  /* 0x00007610ff3d7816 */ /* 0x000fe2000000003d */
[----:B------:R0:W2:Y:S02]  /*3620*/  @P5 LDG.E.U16 R189, [R8.64] ;  /* 0x0000000408bd5981 */ /* 0x0000a4000c1e1500 */
[----:B------:R-:W-:Y:S02]  /*3630*/  IMAD.MOV.U32 R26, RZ, RZ, c[0x0][0x188] ;  /* 0x00006200ff1a7624 */ /* 0x000fe400078e00ff */
[----:B------:R-:W-:Y:S01]  /*3640*/  IMAD R27, R27, 0x1d, RZ ;  /* 0x0000001d1b1b7824 */ /* 0x000fe200078e02ff */
[----:B------:R-:W-:Y:S01]  /*3650*/  ISETP.GT.AND P1, PT, R5, 0x1e, PT ;  /* 0x0000001e0500780c */ /* 0x000fe20003f24270 */
[----:B------:R-:W-:Y:S01]  /*3660*/  IMAD R26, R26, 0x1e, RZ ;  /* 0x0000001e1a1a7824 */ /* 0x000fe200078e02ff */
[----:B------:R-:W-:Y:S01]  /*3670*/  PRMT R62, RZ, 0x7610, R62 ;  /* 0x00007610ff3e7816 */ /* 0x000fe2000000003e */
[----:B------:R1:W2:Y:S01]  /*3680*/  @P2 LDG.E.U16 R61, [R12.64] ;  /* 0x000000040c3d2981 */ /* 0x0002a2000c1e1500 */
[----:B------:R-:W-:Y:S01]  /*3690*/  PRMT R63, RZ, 0x7610, R63 ;  /* 0x00007610ff3f7816 */ /* 0x000fe2000000003f */
[----:B0-----:R-:W-:Y:S01]  /*36a0*/  IMAD.WIDE R8, R27, 0x2, R28 ;  /* 0x000000021b087825 */ /* 0x001fe200078e021c */
[----:B------:R-:W-:-:S02]  /*36b0*/  PRMT R64, RZ, 0x7610, R64 ;  /* 0x00007610ff407816 */ /* 0x000fc40000000040 */
[----:B------:R0:W2:Y:S01]  /*36c0*/  @P0 LDG.E.U16 R62, [R6.64] ;  /* 0x00000004063e0981 */ /* 0x0000a2000c1e1500 */
[C---:B------:R-:W-:Y:S01]  /*36d0*/  ISETP.GT.AND P0, PT, R5.reuse, 0x1f, PT ;  /* 0x0000001f0500780c */ /* 0x040fe20003f04270 */
[----:B-1----:R-:W-:Y:S02]  /*36e0*/  IMAD.WIDE R12, R26, 0x2, R28 ;  /* 0x000000021a0c7825 */ /* 0x002fe400078e021c */
[----:B------:R1:W2:Y:S02]  /*36f0*/  @P3 LDG.E.U16 R63, [R8.64] ;  /* 0x00000004083f3981 */ /* 0x0002a4000c1e1500 */
[----:B------:R-:W-:Y:S01]  /*3700*/  IMAD.MOV.U32 R26, RZ, RZ, c[0x0][0x188] ;  /* 0x00006200ff1a7624 */ /* 0x000fe200078e00ff */
[----:B------:R-:W-:Y:S01]  /*3710*/  ISETP.GT.AND P2, PT, R5, 0x21, PT ;  /* 0x000000210500780c */ /* 0x000fe20003f44270 */
[----:B------:R0:W2:Y:S02]  /*3720*/  @P1 LDG.E.U16 R64, [R12.64] ;  /* 0x000000040c401981 */ /* 0x0000a4000c1e1500 */
[----:B------:R-:W-:-:S02]  /*3730*/  IMAD R26, R26, 0x1f, RZ ;  /* 0x0000001f1a1a7824 */ /* 0x000fc400078e02ff */
[----:B-1----:R-:W-:Y:S01]  /*3740*/  IMAD.MOV.U32 R9, RZ, RZ, c[0x0][0x188] ;  /* 0x00006200ff097624 */ /* 0x002fe200078e00ff */
[C---:B------:R-:W-:Y:S01]  /*3750*/  ISETP.GT.AND P1, PT, R5.reuse, 0x22, PT ;  /* 0x000000220500780c */ /* 0x040fe20003f24270 */
[----:B0-----:R-:W-:Y:S01]  /*3760*/  IMAD.WIDE R6, R26, 0x2, R28 ;  /* 0x000000021a067825 */ /* 0x001fe200078e021c */
[----:B------:R-:W-:-:S03]  /*3770*/  ISETP.GT.AND P3, PT, R5, 0x23, PT ;  /* 0x000000230500780c */ /* 0x000fc60003f64270 */
[----:B------:R-:W-:Y:S02]  /*3780*/  IMAD R9, R9, 0x21, RZ ;  /* 0x0000002109097824 */ /* 0x000fe400078e02ff */
[----:B------:R-:W-:Y:S01]  /*3790*/  IMAD.MOV.U32 R27, RZ, RZ, c[0x0][0x188] ;  /* 0x00006200ff1b7624 */ /* 0x000fe200078e00ff */
[----:B------:R-:W-:Y:S01]  /*37a0*/  PRMT R65, RZ, 0x7610, R65 ;  /* 0x00007610ff417816 */ /* 0x000fe20000000041 */
[----:B------:R-:W-:Y:S01]  /*37b0*/  IMAD.MOV.U32 R26, RZ, RZ, c[0x0][0x188] ;  /* 0x00006200ff1a7624 */ /* 0x000fe200078e00ff */
[----:B------:R-:W-:Y:S01]  /*37c0*/  PRMT R181, RZ, 0x7610, R181 ;  /* 0x00007610ffb57816 */ /* 0x000fe200000000b5 */
[----:B------:R-:W-:Y:S01]  /*37d0*/  IMAD.WIDE R8, R9, 0x2, R28 ;  /* 0x0000000209087825 */ /* 0x000fe200078e021c */
[----:B------:R-:W-:Y:S02]  /*37e0*/  PRMT R174, RZ, 0x7610, R174 ;  /* 0x00007610ffae7816 */ /* 0x000fe400000000ae */
[----:B------:R-:W-:Y:S01]  /*37f0*/  PRMT R66, RZ, 0x7610, R66 ;  /* 0x00007610ff427816 */ /* 0x000fe20000000042 */
[----:B------:R-:W-:Y:S01]  /*3800*/  IMAD R27, R27, 0x22, RZ ;  /* 0x000000221b1b7824 */ /* 0x000fe200078e02ff */
[----:B------:R0:W2:Y:S01]  /*3810*/  @P0 LDG.E.U16 R65, [R6.64] ;  /* 0x0000000406410981 */ /* 0x0000a2000c1e1500 */
[----:B------:R-:W-:-:S02]  /*3820*/  IMAD R26, R26, 0x23, RZ ;  /* 0x000000231a1a7824 */ /* 0x000fc400078e02ff */
[--C-:B------:R-:W-:Y:S01]  /*3830*/  IMAD.WIDE R12, R27, 0x2, R28.reuse ;  /* 0x000000021b0c7825 */ /* 0x100fe200078e021c */
[----:B------:R1:W2:Y:S01]  /*3840*/  @P2 LDG.E.U16 R181, [R8.64] ;  /* 0x0000000408b52981 */ /* 0x0002a2000c1e1500 */
[C---:B------:R-:W-:Y:S02]  /*3850*/  ISETP.GT.AND P2, PT, R5.reuse, 0x24, PT ;  /* 0x000000240500780c */ /* 0x040fe40003f44270 */
[----:B------:R-:W-:Y:S01]  /*3860*/  IMAD.WIDE R26, R26, 0x2, R28 ;  /* 0x000000021a1a7825 */ /* 0x000fe200078e021c */
[----:B------:R1:W2:Y:S03]  /*3870*/  @P1 LDG.E.U16 R174, [R12.64] ;  /* 0x000000040cae1981 */ /* 0x0002a6000c1e1500 */
[----:B0-----:R-:W-:Y:S01]  /*3880*/  IMAD.MOV.U32 R7, RZ, RZ, c[0x0][0x188] ;  /* 0x00006200ff077624 */ /* 0x001fe200078e00ff */
[----:B------:R0:W2:Y:S01]  /*3890*/  @P3 LDG.E.U16 R66, [R26.64] ;  /* 0x000000041a423981 */ /* 0x0000a2000c1e1500 */
[----:B------:R-:W-:-:S02]  /*38a0*/  ISETP.GT.AND P3, PT, R5, 0x26, PT ;  /* 0x000000260500780c */ /* 0x000fc40003f64270 */
[----:B------:R-:W-:Y:S01]  /*38b0*/  IMAD R7, R7, 0x24, RZ ;  /* 0x0000002407077824 */ /* 0x000fe200078e02ff */
[----:B------:R-:W-:Y:S01]  /*38c0*/  PRMT R67, RZ, 0x7610, R67 ;  /* 0x00007610ff437816 */ /* 0x000fe20000000043 */
[----:B-1----:R-:W-:Y:S01]  /*38d0*/  IMAD.MOV.U32 R13, RZ, RZ, c[0x0][0x188] ;  /* 0x00006200ff0d7624 */ /* 0x002fe200078e00ff */
[----:B------:R-:W-:Y:S01]  /*38e0*/  ISETP.GT.AND P1, PT, R5, 0x25, PT ;  /* 0x000000250500780c */ /* 0x000fe20003f24270 */
[----:B------:R-:W-:-:S04]  /*38f0*/  IMAD.WIDE R6, R7, 0x2, R28 ;  /* 0x0000000207067825 */ /* 0x000fc800078e021c */
[----:B0-----:R-:W-:Y:S01]  /*3900*/  IMAD.MOV.U32 R27, RZ, RZ, c[0x0][0x188] ;  /* 0x00006200ff1b7624 */ /* 0x001fe200078e00ff */
[----:B------:R-:W-:Y:S01]  /*3910*/  PRMT R69, RZ, 0x7610, R69 ;  /* 0x00007610ff457816 */ /* 0x000fe20000000045 */
[----:B------:R-:W-:Y:S01]  /*3920*/  IMAD.MOV.U32 R9, RZ, RZ, c[0x0][0x188] ;  /* 0x00006200ff097624 */ /* 0x000fe200078e00ff */
[----:B------:R0:W2:Y:S01]  /*3930*/  @P2 LDG.E.U16 R67, [R6.64] ;  /* 0x0000000406432981 */ /* 0x0000a2000c1e1500 */
[----:B------:R-:W-:Y:S02]  /*3940*/  IMAD R13, R13, 0x26, RZ ;  /* 0x000000260d0d7824 */ /* 0x000fe400078e02ff */
[----:B------:R-:W-:Y:S01]  /*3950*/  IMAD R27, R27, 0x27, RZ ;  /* 0x000000271b1b7824 */ /* 0x000fe200078e02ff */
[----:B------:R-:W-:Y:S01]  /*3960*/  ISETP.GT.AND P4, PT, R5, 0x27, PT ;  /* 0x000000270500780c */ /* 0x000fe20003f84270 */
[----:B------:R-:W-:Y:S02]  /*3970*/  IMAD R9, R9, 0x25, RZ ;  /* 0x0000002509097824 */ /* 0x000fe400078e02ff */
[----:B------:R-:W-:Y:S01]  /*3980*/  IMAD.WIDE R12, R13, 0x2, R28 ;  /* 0x000000020d0c7825 */ /* 0x000fe200078e021c */
[----:B------:R-:W-:-:S03]  /*3990*/  PRMT R68, RZ, 0x7610, R68 ;  /* 0x00007610ff447816 */ /* 0x000fc60000000044 */
[--C-:B0-----:R-:W-:Y:S01]  /*39a0*/  IMAD.WIDE R6, R27, 0x2, R28.reuse ;  /* 0x000000021b067825 */ /* 0x101fe200078e021c */
[----:B------:R-:W-:Y:S01]  /*39b0*/  ISETP.GT.AND P0, PT, R5, 0x29, PT ;  /* 0x000000290500780c */ /* 0x000fe20003f04270 */
[----:B------:R0:W2:Y:S02]  /*39c0*/  @P3 LDG.E.U16 R69, [R12.64] ;  /* 0x000000040c453981 */ /* 0x0000a4000c1e1500 */
[----:B------:R-:W-:Y:S02]  /*39d0*/  IMAD.MOV.U32 R27, RZ, RZ, c[0x0][0x188] ;  /* 0x00006200ff1b7624 */ /* 0x000fe400078e00ff */
[----:B------:R-:W-:Y:S01]  /*39e0*/  IMAD.WIDE R8, R9, 0x2, R28 ;  /* 0x0000000209087825 */ /* 0x000fe200078e021c */
[----:B------:R-:W-:-:S03]  /*39f0*/  PRMT R70, RZ, 0x7610, R70 ;  /* 0x00007610ff467816 */ /* 0x000fc60000000046 */
[----:B------:R-:W-:Y:S01]  /*3a00*/  IMAD R27, R27, 0x29, RZ ;  /* 0x000000291b1b7824 */ /* 0x000fe200078e02ff */
[----:B------:R1:W2:Y:S01]  /*3a10*/  @P1 LDG.E.U16 R68, [R8.64] ;  /* 0x0000000408441981 */ /* 0x0002a2000c1e1500 */
[----:B0-----:R-:W-:Y:S02]  /*3a20*/  IMAD.MOV.U32 R13, RZ, RZ, c[0x0][0x188] ;  /* 0x00006200ff0d7624 */ /* 0x001fe400078e00ff */
[----:B------:R-:W-:Y:S01]  /*3a30*/  IMAD.MOV.U32 R26, RZ, RZ, c[0x0][0x188] ;  /* 0x00006200ff1a7624 */ /* 0x000fe200078e00ff */
[----:B------:R-:W-:Y:S01]  /*3a40*/  ISETP.GT.AND P1, PT, R5, 0x2a, PT ;  /* 0x0000002a0500780c */ /* 0x000fe20003f24270 */
[----:B------:R-:W-:Y:S01]  /*3a50*/  IMAD R13, R13, 0x31, RZ ;  /* 0x000000310d0d7824 */ /* 0x000fe200078e02ff */
[----:B------:R-:W-:Y:S01]  /*3a60*/  PRMT R179, RZ, 0x7610, R179 ;  /* 0x00007610ffb37816 */ /* 0x000fe200000000b3 */
[----:B------:R-:W-:Y:S01]  /*3a70*/  IMAD R26, R26, 0x39, RZ ;  /* 0x000000391a1a7824 */ /* 0x000fe200078e02ff */
[----:B------:R0:W2:Y:S01]  /*3a80*/  @P4 LDG.E.U16 R70, [R6.64] ;  /* 0x0000000406464981 */ /* 0x0000a2000c1e1500 */
[----:B-1----:R-:W-:Y:S01]  /*3a90*/  IMAD.WIDE R8, R27, 0x2, R28 ;  /* 0x000000021b087825 */ /* 0x002fe200078e021c */
[----:B------:R-:W-:-:S03]  /*3aa0*/  ISETP.GT.AND P3, PT, R5, 0x31, PT ;  /* 0x000000310500780c */ /* 0x000fc60003f64270 */
[----:B------:R-:W-:Y:S01]  /*3ab0*/  IMAD.MOV.U32 R27, RZ, RZ, c[0x0][0x188] ;  /* 0x00006200ff1b7624 */ /* 0x000fe200078e00ff */
[----:B------:R1:W2:Y:S03]  /*3ac0*/  @P0 LDG.E.U16 R179, [R8.64] ;  /* 0x0000000408b30981 */ /* 0x0002a6000c1e1500 */
[----:B------:R-:W-:Y:S02]  /*3ad0*/  IMAD R27, R27, 0x2a, RZ ;  /* 0x0000002a1b1b7824 */ /* 0x000fe400078e02ff */
[----:B0-----:R-:W-:Y:S01]  /*3ae0*/  IMAD.WIDE R6, R13, 0x2, R28 ;  /* 0x000000020d067825 */ /* 0x001fe200078e021c */
[----:B------:R-:W-:-:S03]  /*3af0*/  PRMT R176, RZ, 0x7610, R176 ;  /* 0x00007610ffb07816 */ /* 0x000fc600000000b0 */
[----:B------:R-:W-:Y:S01]  /*3b00*/  IMAD.WIDE R12, R26, 0x2, R28 ;  /* 0x000000021a0c7825 */ /* 0x000fe200078e021c */
[----:B------:R-:W-:-:S03]  /*3b10*/  ISETP.GT.AND P2, PT, R5, 0x2c, PT ;  /* 0x0000002c0500780c */ /* 0x000fc60003f44270 */
[----:B------:R-:W-:Y:S02]  /*3b20*/  IMAD.MOV.U32 R26, RZ, RZ, c[0x0][0x188] ;  /* 0x00006200ff1a7624 */ /* 0x000fe400078e00ff */
[----:B-1----:R-:W-:Y:S01]  /*3b30*/  IMAD.WIDE R8, R27, 0x2, R28 ;  /* 0x000000021b087825 */ /* 0x002fe200078e021c */
[----:B------:R-:W-:Y:S02]  /*3b40*/  ISETP.GT.AND P0, PT, R5, 0x2b, PT ;  /* 0x0000002b0500780c */ /* 0x000fe40003f04270 */
[----:B------:R-:W-:Y:S01]  /*3b50*/  PRMT R177, RZ, 0x7610, R177 ;  /* 0x00007610ffb17816 */ /* 0x000fe200000000b1 */
[----:B------:R-:W-:Y:S01]  /*3b60*/  IMAD.MOV.U32 R27, RZ, RZ, c[0x0][0x188] ;  /* 0x00006200ff1b7624 */ /* 0x000fe200078e00ff */
[----:B------:R0:W2:Y:S01]  /*3b70*/  @P1 LDG.E.U16 R176, [R8.64] ;  /* 0x0000000408b01981 */ /* 0x0000a2000c1e1500 */
[----:B------:R-:W-:Y:S02]  /*3b80*/  IMAD R26, R26, 0x2c, RZ ;  /* 0x0000002c1a1a7824 */ /* 0x000fe400078e02ff */
[----:B------:R-:W-:Y:S01]  /*3b90*/  IMAD R27, R27, 0x2b, RZ ;  /* 0x0000002b1b1b7824 */ /* 0x000fe200078e02ff */
[----:B------:R-:W-:Y:S01]  /*3ba0*/  ISETP.GT.AND P4, PT, R5, 0x39, PT ;  /* 0x000000390500780c */ /* 0x000fe20003f84270 */
[----:B------:R1:W2:Y:S01]  /*3bb0*/  @P3 LDG.E.U16 R177, [R6.64] ;  /* 0x0000000406b13981 */ /* 0x0002a2000c1e1500 */
[----:B------:R-:W-:Y:S01]  /*3bc0*/  PRMT R72, RZ, 0x7610, R72 ;  /* 0x00007610ff487816 */ /* 0x000fe20000000048 */
[----:B0-----:R-:W-:Y:S01]  /*3bd0*/  IMAD.WIDE R8, R26, 0x2, R28 ;  /* 0x000000021a087825 */ /* 0x001fe200078e021c */
[----:B------:R-:W-:-:S03]  /*3be0*/  PRMT R71, RZ, 0x7610, R71 ;  /* 0x00007610ff477816 */ /* 0x000fc60000000047 */
[----:B------:R-:W-:Y:S01]  /*3bf0*/  IMAD.MOV.U32 R26, RZ, RZ, c[0x0][0x188] ;  /* 0x00006200ff1a7624 */ /* 0x000fe200078e00ff */
[----:B------:R-:W-:Y:S01]  /*3c00*/  ISETP.GT.AND P1, PT, R5, 0x2d, PT ;  /* 0x0000002d0500780c */ /* 0x000fe20003f24270 */
[----:B-1----:R-:W-:Y:S01]  /*3c10*/  IMAD.WIDE R6, R27, 0x2, R28 ;  /* 0x000000021b067825 */ /* 0x002fe200078e021c */
[----:B------:R0:W2:Y:S03]  /*3c20*/  @P2 LDG.E.U16 R72, [R8.64] ;  /* 0x0000000408482981 */ /* 0x0000a6000c1e1500 */
[----:B------:R-:W-:Y:S01]  /*3c30*/  IMAD.MOV.U32 R27, RZ, RZ, c[0x0][0x188] ;  /* 0x00006200ff1b7624 */ /* 0x000fe200078e00ff */
[----:B------:R-:W-:Y:S01]  /*3c40*/  PRMT R175, RZ, 0x7610, R175 ;  /* 0x00007610ffaf7816 */ /* 0x000fe200000000af */
[----:B------:R-:W-:Y:S01]  /*3c50*/  IMAD R26, R26, 0x2e, RZ ;  /* 0x0000002e1a1a7824 */ /* 0x000fe200078e02ff */
[----:B------:R1:W2:Y:S01]  /*3c60*/  @P0 LDG.E.U16 R71, [R6.64] ;  /* 0x0000000406470981 */ /* 0x0002a2000c1e1500 */
[----:B------:R-:W-:Y:S01]  /*3c70*/  IMAD R27, R27, 0x2d, RZ ;  /* 0x0000002d1b1b7824 */ /* 0x000fe200078e02ff */
[----:B------:R-:W-:Y:S01]  /*3c80*/  ISETP.GT.AND P0, PT, R5, 0x2f, PT ;  /* 0x0000002f0500780c */ /* 0x000fe20003f04270 */
[----:B0-----:R-:W-:Y:S01]  /*3c90*/  IMAD.WIDE R8, R26, 0x2, R28 ;  /* 0x000000021a087825 */ /* 0x001fe200078e021c */
[----:B------:R-:W-:Y:S01]  /*3ca0*/  PRMT R73, RZ, 0x7610, R73 ;  /* 0x00007610ff497816 */ /* 0x000fe20000000049 */
[----:B------:R0:W3:Y:S02]  /*3cb0*/  @P4 LDG.E.U16 R175, [R12.64] ;  /* 0x000000040caf4981 */ /* 0x0000e4000c1e1500 */
[----:B------:R-:W-:-:S02]  /*3cc0*/  IMAD.MOV.U32 R26, RZ, RZ, c[0x0][0x188] ;  /* 0x00006200ff1a7624 */ /* 0x000fc400078e00ff */
[----:B-1----:R-:W-:Y:S01]  /*3cd0*/  IMAD.WIDE R6, R27, 0x2, R28 ;  /* 0x000000021b067825 */ /* 0x002fe200078e021c */
[----:B------:R-:W-:-:S03]  /*3ce0*/  PRMT R75, RZ, 0x7610, R75 ;  /* 0x00007610ff4b7816 */ /* 0x000fc6000000004b */
[----:B------:R-:W-:Y:S01]  /*3cf0*/  IMAD R26, R26, 0x2f, RZ ;  /* 0x0000002f1a1a7824 */ /* 0x000fe200078e02ff */
[----:B------:R1:W3:Y:S01]  /*3d00*/  @P1 LDG.E.U16 R73, [R6.64] ;  /* 0x0000000406491981 */ /* 0x0002e2000c1e1500 */
[----:B0-----:R-:W-:Y:S01]  /*3d10*/  IMAD.MOV.U32 R12, RZ, RZ, c[0x0][0x188] ;  /* 0x00006200ff0c7624 */ /* 0x001fe200078e00ff */
[----:B------:R-:W-:-:S03]  /*3d20*/  ISETP.GT.AND P1, PT, R5, 0x32, PT ;  /* 0x000000320500780c */ /* 0x000fc60003f24270 */
[----:B------:R-:W-:Y:S02]  /*3d30*/  IMAD R12, R12, 0x32, RZ ;  /* 0x000000320c0c7824 */ /* 0x000fe400078e02ff */
[----:B-1----:R-:W-:Y:S01]  /*3d40*/  IMAD.WIDE R6, R26, 0x2, R28 ;  /* 0x000000021a067825 */ /* 0x002fe200078e021c */
[----:B------:R-:W-:-:S04]  /*3d50*/  PRMT R178, RZ, 0x7610, R178 ;  /* 0x00007610ffb27816 */ /* 0x000fc800000000b2 */
[----:B------:R0:W3:Y:S01]  /*3d60*/  @P0 LDG.E.U16 R75, [R6.64] ;  /* 0x00000004064b0981 */ /* 0x0000e2000c1e1500 */
[----:B------:R-:W-:Y:S01]  /*3d70*/  ISETP.GT.AND P0, PT, R5, 0x33, PT ;  /* 0x000000330500780c */ /* 0x000fe20003f04270 */
[----:B0-----:R-:W-:-:S04]  /*3d80*/  IMAD.WIDE R6, R12, 0x2, R28 ;  /* 0x000000020c067825 */ /* 0x001fc800078e021c */
[----:B------:R-:W-:Y:S01]  /*3d90*/  IMAD.MOV.U32 R12, RZ, RZ, c[0x0][0x188] ;  /* 0x00006200ff0c7624 */ /* 0x000fe200078e00ff */
[----:B------:R0:W3:Y:S03]  /*3da0*/  @P1 LDG.E.U16 R178, [R6.64] ;  /* 0x0000000406b21981 */ /* 0x0000e6000c1e1500 */
[----:B------:R-:W-:Y:S01]  /*3db0*/  IMAD R12, R12, 0x33, RZ ;  /* 0x000000330c0c7824 */ /* 0x000fe200078e02ff */
[----:B------:R-:W-:Y:S02]  /*3dc0*/  PRMT R76, RZ, 0x7610, R76 ;  /* 0x00007610ff4c7816 */ /* 0x000fe4000000004c */
[----:B------:R-:W-:Y:S01]  /*3dd0*/  ISETP.GT.AND P1, PT, R5, 0x34, PT ;  /* 0x000000340500780c */ /* 0x000fe20003f24270 */
[----:B0-----:R-:W-:-:S04]  /*3de0*/  IMAD.WIDE R6, R12, 0x2, R28 ;  /* 0x000000020c067825 */ /* 0x001fc800078e021c */
[----:B------:R-:W-:Y:S01]  /*3df0*/  IMAD.MOV.U32 R12, RZ, RZ, c[0x0][0x188] ;  /* 0x00006200ff0c7624 */ /* 0x000fe200078e00ff */
[----:B------:R0:W3:Y:S03]  /*3e00*/  @P0 LDG.E.U16 R76, [R6.64] ;  /* 0x00000004064c0981 */ /* 0x0000e6000c1e1500 */
[----:B------:R-:W-:Y:S01]  /*3e10*/  IMAD R12, R12, 0x34, RZ ;  /* 0x000000340c0c7824 */ /* 0x000fe200078e02ff */
[C---:B------:R-:W-:Y:S02]  /*3e20*/  ISETP.GT.AND P3, PT, R5.reuse, 0x2e, PT ;  /* 0x0000002e0500780c */ /* 0x040fe40003f64270 */
[----:B------:R-:W-:Y:S01]  /*3e30*/  PRMT R77, RZ, 0x7610, R77 ;  /* 0x00007610ff4d7816 */ /* 0x000fe2000000004d */
[----:B0-----:R-:W-:Y:S01]  /*3e40*/  IMAD.WIDE R6, R12, 0x2, R28 ;  /* 0x000000020c067825 */ /* 0x001fe200078e021c */
[----:B------:R-:W-:-:S03]  /*3e50*/  ISETP.GT.AND P0, PT, R5, 0x35, PT ;  /* 0x000000350500780c */ /* 0x000fc60003f04270 */
[----:B------:R-:W-:Y:S01]  /*3e60*/  IMAD.MOV.U32 R12, RZ, RZ, c[0x0][0x188] ;  /* 0x00006200ff0c7624 */ /* 0x000fe200078e00ff */
[----:B------:R0:W3:Y:S03]  /*3e70*/  @P1 LDG.E.U16 R77, [R6.64] ;  /* 0x00000004064d1981 */ /* 0x0000e6000c1e1500 */
[----:B------:R-:W-:Y:S01]  /*3e80*/  IMAD R12, R12, 0x35, RZ ;  /* 0x000000350c0c7824 */ /* 0x000fe200078e02ff */
[----:B------:R-:W-:Y:S02]  /*3e90*/  PRMT R74, RZ, 0x7610, R74 ;  /* 0x00007610ff4a7816 */ /* 0x000fe4000000004a */
[C---:B------:R-:W-:Y:S02]  /*3ea0*/  ISETP.GT.AND P1, PT, R5.reuse, 0x36, PT ;  /* 0x000000360500780c */ /* 0x040fe40003f24270 */
[----:B------:R-:W-:Y:S01]  /*3eb0*/  PRMT R78, RZ, 0x7610, R78 ;  /* 0x00007610ff4e7816 */ /* 0x000fe2000000004e */
[----:B0-----:R-:W-:Y:S01]  /*3ec0*/  IMAD.WIDE R6, R12, 0x2, R28 ;  /* 0x000000020c067825 */ /* 0x001fe200078e021c */
[----:B------:R0:W3:Y:S03]  /*3ed0*/  @P3 LDG.E.U16 R74, [R8.64] ;  /* 0x00000004084a3981 */ /* 0x0000e6000c1e1500 */
[----:B------:R-:W-:Y:S01]  /*3ee0*/  IMAD.MOV.U32 R12, RZ, RZ, c[0x0][0x188] ;  /* 0x00006200ff0c7624 */ /* 0x000fe200078e00ff */
[----:B------:R-:W-:Y:S01]  /*3ef0*/  ISETP.GT.AND P2, PT, R5, 0x3a, PT ;  /* 0x0000003a0500780c */ /* 0x000fe20003f44270 */
[----:B------:R1:W3:Y:S02]  /*3f00*/  @P0 LDG.E.U16 R78, [R6.64] ;  /* 0x00000004064e0981 */ /* 0x0002e4000c1e1500 */
[----:B------:R-:W-:Y:S01]  /*3f10*/  IMAD R12, R12, 0x36, RZ ;  /* 0x000000360c0c7824 */ /* 0x000fe200078e02ff */
[----:B------:R-:W-:Y:S01]  /*3f20*/  PRMT R79, RZ, 0x7610, R79 ;  /* 0x00007610ff4f7816 */ /* 0x000fe2000000004f */
[----:B0-----:R-:W-:-:S02]  /*3f30*/  IMAD.MOV.U32 R8, RZ, RZ, c[0x0][0x188] ;  /* 0x00006200ff087624 */ /* 0x001fc400078e00ff */
[----:B-1----:R-:W-:Y:S01]  /*3f40*/  IMAD.WIDE R6, R12, 0x2, R28 ;  /* 0x000000020c067825 */ /* 0x002fe200078e021c */
[----:B------:R-:W-:-:S03]  /*3f50*/  PRMT R180, RZ, 0x7610, R180 ;  /* 0x00007610ffb47816 */ /* 0x000fc600000000b4 */
[----:B------:R-:W-:Y:S01]  /*3f60*/  IMAD R8, R8, 0x3a, RZ ;  /* 0x0000003a08087824 */ /* 0x000fe200078e02ff */
[----:B------:R0:W3:Y:S03]  /*3f70*/  @P1 LDG.E.U16 R79, [R6.64] ;  /* 0x00000004064f1981 */ /* 0x0000e6000c1e1500 */
[----:B0-----:R-:W-:-:S05]  /*3f80*/  IMAD.WIDE R6, R8, 0x2, R28 ;  /* 0x0000000208067825 */ /* 0x001fca00078e021c */
[----:B------:R0:W3:Y:S01]  /*3f90*/  @P2 LDG.E.U16 R180, [R6.64] ;  /* 0x0000000406b42981 */ /* 0x0000e2000c1e1500 */
[----:B------:R-:W-:Y:S01]  /*3fa0*/  IMAD.MOV.U32 R8, RZ, RZ, c[0x0][0x188] ;  /* 0x00006200ff087624 */ /* 0x000fe200078e00ff */
[----:B------:R-:W-:-:S03]  /*3fb0*/  ISETP.GT.AND P0, PT, R5, 0x37, PT ;  /* 0x000000370500780c */ /* 0x000fc60003f04270 */
[----:B------:R-:W-:Y:S01]  /*3fc0*/  IMAD R8, R8, 0x37, RZ ;  /* 0x0000003708087824 */ /* 0x000fe200078e02ff */
[----:B------:R-:W-:-:S03]  /*3fd0*/  PRMT R108, RZ, 0x7610, R108 ;  /* 0x00007610ff6c7816 */ /* 0x000fc6000000006c */
[----:B0-----:R-:W-:Y:S01]  /*3fe0*/  IMAD.WIDE R6, R8, 0x2, R28 ;  /* 0x0000000208067825 */ /* 0x001fe200078e021c */
[----:B------:R-:W-:-:S03]  /*3ff0*/  ISETP.GT.AND P1, PT, R5, 0x3b, PT ;  /* 0x0000003b0500780c */ /* 0x000fc60003f24270 */
[----:B------:R-:W-:Y:S02]  /*4000*/  IMAD.MOV.U32 R8, RZ, RZ, c[0x0][0x188] ;  /* 0x00006200ff087624 */ /* 0x000fe400078e00ff */
[----:B------:R0:W3:Y:S02]  /*4010*/  @P0 LDG.E.U16 R108, [R6.64] ;  /* 0x00000004066c0981 */ /* 0x0000e4000c1e1500 */
[----:B------:R-:W-:Y:S01]  /*4020*/  IMAD R8, R8, 0x3b, RZ ;  /* 0x0000003b08087824 */ /* 0x000fe200078e02ff */
[----:B------:R-:W-:Y:S02]  /*4030*/  PRMT R109, RZ, 0x7610, R109 ;  /* 0x00007610ff6d7816 */ /* 0x000fe4000000006d */
        /* <DEDUP_REMOVED lines=17> */
[----:B------:R-:W-:Y:S02]  /*4150*/  ISETP.GT.AND P1, PT, R5, 0x3f, PT ;  /* 0x0000003f0500780c */ /* 0x000fe40003f24270 */
[----:B------:R-:W-:Y:S01]  /*4160*/  PRMT R148, RZ, 0x7610, R148 ;  /* 0x00007610ff947816 */ /* 0x000fe20000000094 */
[----:B0-----:R-:W-:-:S04]  /*4170*/  IMAD.WIDE R6, R8, 0x2, R28 ;  /* 0x0000000208067825 */ /* 0x001fc800078e021c */
[----:B------:R-:W-:Y:S01]  /*4180*/  IMAD.MOV.U32 R8, RZ, RZ, c[0x0][0x188] ;  /* 0x00006200ff087624 */ /* 0x000fe200078e00ff */
[----:B------:R0:W3:Y:S03]  /*4190*/  @P0 LDG.E.U16 R148, [R6.64] ;  /* 0x0000000406940981 */ /* 0x0000e6000c1e1500 */
[----:B------:R-:W-:Y:S01]  /*41a0*/  IMAD R8, R8, 0x3f, RZ ;  /* 0x0000003f08087824 */ /* 0x000fe200078e02ff */
[----:B------:R-:W-:-:S03]  /*41b0*/  PRMT R149, RZ, 0x7610, R149 ;  /* 0x00007610ff957816 */ /* 0x000fc60000000095 */
[----:B0-----:R-:W-:-:S05]  /*41c0*/  IMAD.WIDE R6, R8, 0x2, R28 ;  /* 0x0000000208067825 */ /* 0x001fca00078e021c */
[----:B------:R0:W3:Y:S04]  /*41d0*/  @P1 LDG.E.U16 R149, [R6.64] ;  /* 0x0000000406951981 */ /* 0x0000e8000c1e1500 */
[----:B------:R-:W-:Y:S01]  /*41e0*/  BAR.SYNC.DEFER_BLOCKING 0x0 ;  /* 0x0000000000007b1d */ /* 0x000fe20000010000 */
[----:B------:R-:W-:Y:S01]  /*41f0*/  ISETP.GE.AND P0, PT, R234, R5, PT ;  /* 0x00000005ea00720c */ /* 0x000fe20003f06270 */
[--C-:B0-----:R-:W-:Y:S02]  /*4200*/  IMAD.MOV.U32 R6, RZ, RZ, R150.reuse ;  /* 0x000000ffff067224 */ /* 0x101fe400078e0096 */
[----:B------:R-:W-:Y:S01]  /*4210*/  IMAD.MOV.U32 R7, RZ, RZ, R151 ;  /* 0x000000ffff077224 */ /* 0x000fe200078e0097 */
[----:B------:R-:W-:-:S03]  /*4220*/  PRMT R150, RZ, 0x7610, R150 ;  /* 0x00007610ff967816 */ /* 0x000fc60000000096 */
[----:B------:R-:W-:Y:S01]  /*4230*/  IMAD.WIDE R8, R208, 0x2, R6 ;  /* 0x00000002d0087825 */ /* 0x000fe200078e0206 */
[----:B------:R-:W-:-:S03]  /*4240*/  PRMT R151, RZ, 0x7610, R151 ;  /* 0x00007610ff977816 */ /* 0x000fc60000000097 */
[--C-:B------:R-:W-:Y:S02]  /*4250*/  IMAD.MOV.U32 R26, RZ, RZ, R152.reuse ;  /* 0x000000ffff1a7224 */ /* 0x100fe400078e0098 */
[----:B------:R-:W-:Y:S01]  /*4260*/  IMAD.MOV.U32 R27, RZ, RZ, R155 ;  /* 0x000000ffff1b7224 */ /* 0x000fe200078e009b */
[----:B------:R0:W3:Y:S01]  /*4270*/  @!P0 LDG.E.U16 R150, [R8.64] ;  /* 0x0000000408968981 */ /* 0x0000e2000c1e1500 */
[----:B------:R-:W-:Y:S01]  /*4280*/  PRMT R152, RZ, 0x7610, R152 ;  /* 0x00007610ff987816 */ /* 0x000fe20000000098 */
[----:B------:R-:W-:Y:S02]  /*4290*/  IMAD.MOV.U32 R12, RZ, RZ, R153 ;  /* 0x000000ffff0c7224 */ /* 0x000fe400078e0099 */
[----:B0-----:R-:W-:-:S05]  /*42a0*/  IMAD.WIDE R8, R208, 0x2, R32 ;  /* 0x00000002d0087825 */ /* 0x001fca00078e0220 */
[----:B------:R0:W3:Y:S01]  /*42b0*/  @!P0 LDG.E.U16 R151, [R8.64] ;  /* 0x0000000408978981 */ /* 0x0000e2000c1e1500 */
[----:B------:R-:W-:Y:S01]  /*42c0*/  IMAD.MOV.U32 R13, RZ, RZ, R154 ;  /* 0x000000ffff0d7224 */ /* 0x000fe200078e009a */
[----:B------:R-:W-:Y:S01]  /*42d0*/  PRMT R153, RZ, 0x7610, R153 ;  /* 0x00007610ff997816 */ /* 0x000fe20000000099 */
[----:B0-----:R-:W-:-:S05]  /*42e0*/  IMAD.WIDE R8, R208, 0x2, R26 ;  /* 0x00000002d0087825 */ /* 0x001fca00078e021a */
[----:B------:R0:W3:Y:S01]  /*42f0*/  @!P0 LDG.E.U16 R152, [R8.64] ;  /* 0x0000000408988981 */ /* 0x0000e2000c1e1500 */
[----:B------:R-:W-:Y:S02]  /*4300*/  PRMT R154, RZ, 0x7610, R154 ;  /* 0x00007610ff9a7816 */ /* 0x000fe4000000009a */
[----:B------:R-:W-:Y:S01]  /*4310*/  LOP3.LUT R11, R11, R10, RZ, 0x3c, !PT ;  /* 0x0000000a0b0b7212 */ /* 0x000fe200078e3cff */
[----:B0-----:R-:W-:-:S03]  /*4320*/  IMAD.WIDE R8, R208, 0x2, R12 ;  /* 0x00000002d0087825 */ /* 0x001fc600078e020c */
[----:B------:R-:W-:Y:S02]  /*4330*/  LOP3.LUT R10, R11, R10, RZ, 0x3c, !PT ;  /* 0x0000000a0b0a7212 */ /* 0x000fe400078e3cff */
[----:B------:R0:W3:Y:S01]  /*4340*/  @!P0 LDG.E.U16 R153, [R8.64] ;  /* 0x0000000408998981 */ /* 0x0000e2000c1e1500 */
[----:B------:R-:W-:Y:S02]  /*4350*/  PRMT R155, RZ, 0x7610, R155 ;  /* 0x00007610ff9b7816 */ /* 0x000fe4000000009b */
[----:B------:R-:W-:Y:S01]  /*4360*/  LOP3.LUT R23, R23, R22, RZ, 0x3c, !PT ;  /* 0x0000001617177212 */ /* 0x000fe200078e3cff */
[----:B0-----:R-:W-:Y:S01]  /*4370*/  IMAD.WIDE R8, R208, 0x2, R24 ;  /* 0x00000002d0087825 */ /* 0x001fe200078e0218 */
[----:B------:R-:W-:-:S04]  /*4380*/  LOP3.LUT R11, R11, R10, RZ, 0x3c, !PT ;  /* 0x0000000a0b0b7212 */ /* 0x000fc800078e3cff */
[----:B------:R0:W3:Y:S01]  /*4390*/  @!P0 LDG.E.U16 R154, [R8.64] ;  /* 0x00000004089a8981 */ /* 0x0000e2000c1e1500 */
[----:B------:R-:W-:Y:S02]  /*43a0*/  LOP3.LUT R22, R23, R22, RZ, 0x3c, !PT ;  /* 0x0000001617167212 */ /* 0x000fe400078e3cff */
[----:B------:R-:W-:Y:S01]  /*43b0*/  LOP3.LUT R35, R35, R34, RZ, 0x3c, !PT ;  /* 0x0000002223237212 */ /* 0x000fe200078e3cff */
[----:B--2---:R1:W-:Y:S01]  /*43c0*/  STS.U16 [R4], R156 ;  /* 0x0000009c04007388 */ /* 0x0043e20000000400 */
[----:B0-----:R-:W-:Y:S01]  /*43d0*/  IMAD.WIDE R8, R208, 0x2, R30 ;  /* 0x00000002d0087825 */ /* 0x001fe200078e021e */
[----:B------:R-:W-:Y:S02]  /*43e0*/  LOP3.LUT R23, R23, R22, RZ, 0x3c, !PT ;  /* 0x0000001617177212 */ /* 0x000fe400078e3cff */
[----:B-1----:R-:W-:Y:S02]  /*43f0*/  PRMT R156, RZ, 0x7610, R156 ;  /* 0x00007610ff9c7816 */ /* 0x002fe4000000009c */
[----:B------:R0:W2:Y:S01]  /*4400*/  @!P0 LDG.E.U16 R155, [R8.64] ;  /* 0x00000004089b8981 */ /* 0x0000a2000c1e1500 */
[----:B------:R-:W-:-:S02]  /*4410*/  LOP3.LUT R34, R35, R34, RZ, 0x3c, !PT ;  /* 0x0000002223227212 */ /* 0x000fc400078e3cff */
[----:B------:R-:W-:Y:S01]  /*4420*/  LOP3.LUT R19, R19, R18, RZ, 0x3c, !PT ;  /* 0x0000001213137212 */ /* 0x000fe200078e3cff */
[----:B------:R1:W-:Y:S01]  /*4430*/  STS.U16 [R4+0x800], R157 ;  /* 0x0008009d04007388 */ /* 0x0003e20000000400 */
[----:B0-----:R-:W-:Y:S01]  /*4440*/  IMAD.WIDE R8, R208, 0x2, R10 ;  /* 0x00000002d0087825 */ /* 0x001fe200078e020a */
[----:B------:R-:W-:Y:S02]  /*4450*/  LOP3.LUT R35, R35, R34, RZ, 0x3c, !PT ;  /* 0x0000002223237212 */ /* 0x000fe400078e3cff */
[----:B-1----:R-:W-:Y:S02]  /*4460*/  PRMT R157, RZ, 0x7610, R157 ;  /* 0x00007610ff9d7816 */ /* 0x002fe4000000009d */
[----:B------:R0:W2:Y:S01]  /*4470*/  @!P0 LDG.E.U16 R156, [R8.64] ;  /* 0x00000004089c8981 */ /* 0x0000a2000c1e1500 */
[----:B------:R-:W-:-:S03]  /*4480*/  LOP3.LUT R18, R19, R18, RZ, 0x3c, !PT ;  /* 0x0000001213127212 */ /* 0x000fc600078e3cff */
        /* <DEDUP_REMOVED lines=8> */
[----:B-1----:R-:W-:-:S04]  /*4510*/  PRMT R159, RZ, 0x7610, R159 ;  /* 0x00007610ff9f7816 */ /* 0x002fc8000000009f */
[----:B------:R0:W2:Y:S01]  /*4520*/  @!P0 LDG.E.U16 R158, [R8.64] ;  /* 0x00000004089e8981 */ /* 0x0000a2000c1e1500 */
[----:B------:R-:W-:-:S03]  /*4530*/  LOP3.LUT R16, R17, R16, RZ, 0x3c, !PT ;  /* 0x0000001011107212 */ /* 0x000fc600078e3cff */
[----:B------:R1:W-:Y:S01]  /*4540*/  STS.U16 [R4+0x2000], R186 ;  /* 0x002000ba04007388 */ /* 0x0003e20000000400 */
[C---:B0-----:R-:W-:Y:S01]  /*4550*/  IMAD.WIDE R8, R208.reuse, 0x2, R18 ;  /* 0x00000002d0087825 */ /* 0x041fe200078e0212 */
[----:B------:R-:W-:Y:S02]  /*4560*/  LOP3.LUT R17, R17, R16, RZ, 0x3c, !PT ;  /* 0x0000001011117212 */ /* 0x000fe400078e3cff */
[----:B-1----:R-:W-:Y:S02]  /*4570*/  PRMT R186, RZ, 0x7610, R186 ;  /* 0x00007610ffba7816 */ /* 0x002fe400000000ba */
[----:B------:R0:W2:Y:S04]  /*4580*/  @!P0 LDG.E.U16 R159, [R8.64] ;  /* 0x00000004089f8981 */ /* 0x0000a8000c1e1500 */
[----:B------:R1:W-:Y:S01]  /*4590*/  STS.U16 [R4+0x2800], R187 ;  /* 0x002800bb04007388 */ /* 0x0003e20000000400 */
[----:B0-----:R-:W-:Y:S01]  /*45a0*/  IMAD.WIDE R8, R208, 0x2, R20 ;  /* 0x00000002d0087825 */ /* 0x001fe200078e0214 */
[----:B-1----:R-:W-:-:S04]  /*45b0*/  PRMT R187, RZ, 0x7610, R187 ;  /* 0x00007610ffbb7816 */ /* 0x002fc800000000bb */
[----:B------:R0:W2:Y:S02]  /*45c0*/  @!P0 LDG.E.U16 R186, [R8.64] ;  /* 0x0000000408ba8981 */ /* 0x0000a4000c1e1500 */
[----:B0-----:R-:W-:Y:S02]  /*45d0*/  IMAD.WIDE R8, R208, 0x2, R16 ;  /* 0x00000002d0087825 */ /* 0x001fe400078e0210 */
[----:B------:R0:W-:Y:S04]  /*45e0*/  STS.U16 [R4+0x3000], R188 ;  /* 0x003000bc04007388 */ /* 0x0001e80000000400 */
[----:B------:R1:W2:Y:S01]  /*45f0*/  @!P0 LDG.E.U16 R187, [R8.64] ;  /* 0x0000000408bb8981 */ /* 0x0002a2000c1e1500 */
[----:B------:R-:W-:Y:S02]  /*4600*/  LOP3.LUT R45, R45, R44, RZ, 0x3c, !PT ;  /* 0x0000002c2d2d7212 */ /* 0x000fe400078e3cff */
[----:B0-----:R-:W-:Y:S01]  /*4610*/  PRMT R188, RZ, 0x7610, R188 ;  /* 0x00007610ffbc7816 */ /* 0x001fe200000000bc */
[----:B-1----:R-:W-:-:S02]  /*4620*/  IMAD.MOV.U32 R8, RZ, RZ, R15 ;  /* 0x000000ffff087224 */ /* 0x002fc400078e000f */
[----:B------:R-:W-:-:S04]  /*4630*/  IMAD.MOV.U32 R9, RZ, RZ, R14 ;  /* 0x000000ffff097224 */ /* 0x000fc800078e000e */
[----:B------:R-:W-:Y:S01]  /*4640*/  IMAD.WIDE R14, R208, 0x2, R8 ;  /* 0x00000002d00e7825 */ /* 0x000fe200078e0208 */
[----:B------:R-:W-:Y:S01]  /*4650*/  LOP3.LUT R44, R45, R44, RZ, 0x3c, !PT ;  /* 0x0000002c2d2c7212 */ /* 0x000fe200078e3cff */
[----:B------:R0:W-:Y:S04]  /*4660*/  STS.U16 [R4+0x3800], R189 ;  /* 0x003800bd04007388 */ /* 0x0001e80000000400 */
[----:B------:R1:W2:Y:S01]  /*4670*/  @!P0 LDG.E.U16 R188, [R14.64] ;  /* 0x000000040ebc8981 */ /* 0x0002a2000c1e1500 */
[----:B------:R-:W-:Y:S02]  /*4680*/  LOP3.LUT R43, R43, R42, RZ, 0x3c, !PT ;  /* 0x0000002a2b2b7212 */ /* 0x000fe400078e3cff */
[----:B------:R-:W-:Y:S02]  /*4690*/  LOP3.LUT R45, R45, R44, RZ, 0x3c, !PT ;  /* 0x0000002c2d2d7212 */ /* 0x000fe400078e3cff */
[----:B0-----:R-:W-:Y:S01]  /*46a0*/  PRMT R189, RZ, 0x7610, R189 ;  /* 0x00007610ffbd7816 */ /* 0x001fe200000000bd */
[----:B-1----:R-:W-:-:S02]  /*46b0*/  IMAD.MOV.U32 R14, RZ, RZ, R37 ;  /* 0x000000ffff0e7224 */ /* 0x002fc400078e0025 */
[----:B------:R-:W-:Y:S01]  /*46c0*/  IMAD.MOV.U32 R15, RZ, RZ, R36 ;  /* 0x000000ffff0f7224 */ /* 0x000fe200078e0024 */
[----:B------:R-:W-:-:S03]  /*46d0*/  LOP3.LUT R42, R43, R42, RZ, 0x3c, !PT ;  /* 0x0000002a2b2a7212 */ /* 0x000fc600078e3cff */
[----:B------:R-:W-:Y:S01]  /*46e0*/  IMAD.WIDE R36, R208, 0x2, R14 ;  /* 0x00000002d0247825 */ /* 0x000fe200078e020e */
[----:B------:R0:W-:Y:S01]  /*46f0*/  STS.U16 [R233+0x100], R192 ;  /* 0x000100c0e9007388 */ /* 0x0001e20000000400 */
[----:B------:R-:W-:-:S03]  /*4700*/  LOP3.LUT R43, R43, R42, RZ, 0x3c, !PT ;  /* 0x0000002a2b2b7212 */ /* 0x000fc600078e3cff */
[----:B------:R1:W2:Y:S01]  /*4710*/  @!P0 LDG.E.U16 R189, [R36.64] ;  /* 0x0000000424bd8981 */ /* 0x0002a2000c1e1500 */
[----:B0-----:R-:W-:Y:S01]  /*4720*/  PRMT R192, RZ, 0x7610, R192 ;  /* 0x00007610ffc07816 */ /* 0x001fe200000000c0 */
[----:B-1----:R-:W-:Y:S01]  /*4730*/  IMAD.WIDE R36, R208, 0x2, R44 ;  /* 0x00000002d0247825 */ /* 0x002fe200078e022c */
[----:B------:R-:W-:-:S04]  /*4740*/  PRMT R193, RZ, 0x7610, R193 ;  /* 0x00007610ffc17816 */ /* 0x000fc800000000c1 */
[----:B------:R0:W2:Y:S01]  /*4750*/  @!P0 LDG.E.U16 R192, [R36.64] ;  /* 0x0000000424c08981 */ /* 0x0000a2000c1e1500 */
[----:B------:R-:W-:Y:S01]  /*4760*/  PRMT R194, RZ, 0x7610, R194 ;  /* 0x00007610ffc27816 */ /* 0x000fe200000000c2 */
[----:B0-----:R-:W-:-:S05]  /*4770*/  IMAD.WIDE R36, R208, 0x2, R42 ;  /* 0x00000002d0247825 */ /* 0x001fca00078e022a */
[----:B------:R0:W2:Y:S02]  /*4780*/  @!P0 LDG.E.U16 R193, [R36.64] ;  /* 0x0000000424c18981 */ /* 0x0000a4000c1e1500 */
[----:B0-----:R-:W-:Y:S02]  /*4790*/  IMAD.MOV.U32 R36, RZ, RZ, R41 ;  /* 0x000000ffff247224 */ /* 0x001fe400078e0029 */
[----:B------:R-:W-:-:S04]  /*47a0*/  IMAD.MOV.U32 R37, RZ, RZ, R40 ;  /* 0x000000ffff257224 */ /* 0x000fc800078e0028 */
[----:B------:R-:W-:Y:S01]  /*47b0*/  IMAD.WIDE R40, R208, 0x2, R36 ;  /* 0x00000002d0287825 */ /* 0x000fe200078e0224 */
[----:B------:R0:W-:Y:S04]  /*47c0*/  STS.U16 [R233+0x1900], R169 ;  /* 0x001900a9e9007388 */ /* 0x0001e80000000400 */
[----:B------:R1:W2:Y:S01]  /*47d0*/  @!P0 LDG.E.U16 R194, [R40.64] ;  /* 0x0000000428c28981 */ /* 0x0002a2000c1e1500 */
[----:B------:R-:W-:Y:S01]  /*47e0*/  PRMT R199, RZ, 0x7610, R199 ;  /* 0x00007610ffc77816 */ /* 0x000fe200000000c7 */
[----:B-1----:R-:W-:Y:S02]  /*47f0*/  IMAD.MOV.U32 R40, RZ, RZ, R167 ;  /* 0x000000ffff287224 */ /* 0x002fe400078e00a7 */
[----:B------:R-:W-:-:S04]  /*4800*/  IMAD.MOV.U32 R41, RZ, RZ, R168 ;  /* 0x000000ffff297224 */ /* 0x000fc800078e00a8 */
[----:B0-----:R-:W-:Y:S01]  /*4810*/  IMAD.WIDE R168, R208, 0x2, R40 ;  /* 0x00000002d0a87825 */ /* 0x001fe200078e0228 */
[----:B------:R-:W-:-:S04]  /*4820*/  PRMT R204, RZ, 0x7610, R204 ;  /* 0x00007610ffcc7816 */ /* 0x000fc800000000cc */
[----:B------:R0:W2:Y:S01]  /*4830*/  @!P0 LDG.E.U16 R199, [R168.64] ;  /* 0x00000004a8c78981 */ /* 0x0000a2000c1e1500 */
[----:B------:R-:W-:Y:S02]  /*4840*/  PRMT R209, RZ, 0x7610, R209 ;  /* 0x00007610ffd17816 */ /* 0x000fe400000000d1 */
[----:B------:R-:W-:Y:S01]  /*4850*/  LOP3.LUT R163, R163, R162, RZ, 0x3c, !PT ;  /* 0x000000a2a3a37212 */ /* 0x000fe200078e3cff */
[----:B0-----:R-:W-:-:S03]  /*4860*/  IMAD.WIDE R168, R208, 0x2, R38 ;  /* 0x00000002d0a87825 */ /* 0x001fc600078e0226 */
[----:B------:R-:W-:Y:S02]  /*4870*/  LOP3.LUT R162, R163, R162, RZ, 0x3c, !PT ;  /* 0x000000a2a3a27212 */ /* 0x000fe400078e3cff */
[----:B------:R0:W2:Y:S01]  /*4880*/  @!P0 LDG.E.U16 R204, [R168.64] ;  /* 0x00000004a8cc8981 */ /* 0x0000a2000c1e1500 */
[----:B------:R-:W-:Y:S02]  /*4890*/  PRMT R214, RZ, 0x7610, R214 ;  /* 0x00007610ffd67816 */ /* 0x000fe400000000d6 */
[----:B------:R-:W-:Y:S01]  /*48a0*/  LOP3.LUT R165, R165, R164, RZ, 0x3c, !PT ;  /* 0x000000a4a5a57212 */ /* 0x000fe200078e3cff */
[----:B0-----:R-:W-:Y:S01]  /*48b0*/  IMAD.WIDE R168, R208, 0x2, R46 ;  /* 0x00000002d0a87825 */ /* 0x001fe200078e022e */
[----:B------:R-:W-:-:S04]  /*48c0*/  LOP3.LUT R163, R163, R162, RZ, 0x3c, !PT ;  /* 0x000000a2a3a37212 */ /* 0x000fc800078e3cff */
[----:B------:R0:W2:Y:S01]  /*48d0*/  @!P0 LDG.E.U16 R209, [R168.64] ;  /* 0x00000004a8d18981 */ /* 0x0000a2000c1e1500 */
[C---:B------:R-:W-:Y:S02]  /*48e0*/  LOP3.LUT R164, R165.reuse, R164, RZ, 0x3c, !PT ;  /* 0x000000a4a5a47212 */ /* 0x040fe400078e3cff */
[----:B------:R-:W-:Y:S01]  /*48f0*/  PRMT R219, RZ, 0x7610, R219 ;  /* 0x00007610ffdb7816 */ /* 0x000fe200000000db */
[----:B0-----:R-:W-:Y:S01]  /*4900*/  IMAD.WIDE R168, R208, 0x2, R160 ;  /* 0x00000002d0a87825 */ /* 0x001fe200078e02a0 */
[----:B------:R-:W-:-:S04]  /*4910*/  LOP3.LUT R165, R165, R164, RZ, 0x3c, !PT ;  /* 0x000000a4a5a57212 */ /* 0x000fc800078e3cff */
[----:B------:R0:W2:Y:S01]  /*4920*/  @!P0 LDG.E.U16 R214, [R168.64] ;  /* 0x00000004a8d68981 */ /* 0x0000a2000c1e1500 */
[----:B------:R-:W-:Y:S01]  /*4930*/  PRMT R224, RZ, 0x7610, R224 ;  /* 0x00007610ffe07816 */ /* 0x000fe200000000e0 */
[----:B------:R-:W-:Y:S02]  /*4940*/  IMAD.MOV.U32 R167, RZ, RZ, R166 ;  /* 0x000000ffffa77224 */ /* 0x000fe400078e00a6 */
[----:B0-----:R-:W-:-:S05]  /*4950*/  IMAD.WIDE R168, R208, 0x2, R162 ;  /* 0x00000002d0a87825 */ /* 0x001fca00078e02a2 */
[----:B------:R0:W2:Y:S01]  /*4960*/  @!P0 LDG.E.U16 R219, [R168.64] ;  /* 0x00000004a8db8981 */ /* 0x0000a2000c1e1500 */
[--C-:B------:R-:W-:Y:S01]  /*4970*/  IMAD.MOV.U32 R166, RZ, RZ, R195.reuse ;  /* 0x000000ffffa67224 */ /* 0x100fe200078e00c3 */
[----:B------:R-:W-:Y:S01]  /*4980*/  PRMT R195, RZ, 0x7610, R195 ;  /* 0x00007610ffc37816 */ /* 0x000fe200000000c3 */
[----:B0-----:R-:W-:-:S05]  /*4990*/  IMAD.WIDE R168, R208, 0x2, R164 ;  /* 0x00000002d0a87825 */ /* 0x001fca00078e02a4 */
[----:B------:R0:W2:Y:S02]  /*49a0*/  @!P0 LDG.E.U16 R224, [R168.64] ;  /* 0x00000004a8e08981 */ /* 0x0000a4000c1e1500 */
[----:B0-----:R-:W-:Y:S02]  /*49b0*/  IMAD.WIDE R168, R208, 0x2, R166 ;  /* 0x00000002d0a87825 */ /* 0x001fe400078e02a6 */
[----:B------:R-:W-:Y:S04]  /*49c0*/  STS.U16 [R233+0x900], R191 ;  /* 0x000900bfe9007388 */ /* 0x000fe80000000400 */
[----:B------:R0:W2:Y:S04]  /*49d0*/  @!P0 LDG.E.U16 R195, [R168.64] ;  /* 0x00000004a8c38981 */ /* 0x0000a8000c1e1500 */
[----:B------:R-:W-:Y:S04]  /*49e0*/  STS.U16 [R233+0x1100], R183 ;  /* 0x001100b7e9007388 */ /* 0x000fe80000000400 */
[----:B------:R-:W-:Y:S01]  /*49f0*/  STS.U16 [R233+0x2100], R181 ;  /* 0x002100b5e9007388 */ /* 0x000fe20000000400 */
[----:B0-----:R-:W-:-:S02]  /*4a00*/  IMAD.MOV.U32 R168, RZ, RZ, R197 ;  /* 0x000000ffffa87224 */ /* 0x001fc400078e00c5 */
[--C-:B------:R-:W-:Y:S01]  /*4a10*/  IMAD.MOV.U32 R169, RZ, RZ, R196.reuse ;  /* 0x000000ffffa97224 */ /* 0x100fe200078e00c4 */
[----:B------:R-:W-:Y:S01]  /*4a20*/  STS.U16 [R233+0x2900], R179 ;  /* 0x002900b3e9007388 */ /* 0x000fe20000000400 */
[----:B------:R-:W-:-:S03]  /*4a30*/  PRMT R196, RZ, 0x7610, R196 ;  /* 0x00007610ffc47816 */ /* 0x000fc600000000c4 */
[----:B------:R-:W-:Y:S04]  /*4a40*/  STS.U16 [R233+0x3100], R177 ;  /* 0x003100b1e9007388 */ /* 0x000fe80000000400 */
[----:B---3--:R-:W-:Y:S04]  /*4a50*/  STS.U16 [R233+0x3900], R175 ;  /* 0x003900afe9007388 */ /* 0x008fe80000000400 */
[----:B------:R-:W-:Y:S04]  /*4a60*/  STS.U16 [R232+0xa00], R171 ;  /* 0x000a00abe8007388 */ /* 0x000fe80000000400 */
[----:B------:R0:W-:Y:S01]  /*4a70*/  STS.U16 [R232+0x1200], R170 ;  /* 0x001200aae8007388 */ /* 0x0001e20000000400 */
[----:B------:R-:W-:Y:S01]  /*4a80*/  PRMT R197, RZ, 0x7610, R197 ;  /* 0x00007610ffc57816 */ /* 0x000fe200000000c5 */
[----:B0-----:R-:W-:-:S02]  /*4a90*/  IMAD.WIDE R170, R208, 0x2, R168 ;  /* 0x00000002d0aa7825 */ /* 0x001fc400078e02a8 */
[----:B------:R-:W-:Y:S04]  /*4aa0*/  STS.U16 [R232+0x200], R173 ;  /* 0x000200ade8007388 */ /* 0x000fe80000000400 */
[----:B------:R0:W3:Y:S04]  /*4ab0*/  @!P0 LDG.E.U16 R196, [R170.64] ;  /* 0x00000004aac48981 */ /* 0x0000e8000c1e1500 */
[----:B------:R1:W-:Y:S01]  /*4ac0*/  STS.U16 [R232+0x1a00], R172 ;  /* 0x001a00ace8007388 */ /* 0x0003e20000000400 */
[----:B0-----:R-:W-:Y:S02]  /*4ad0*/  IMAD.MOV.U32 R170, RZ, RZ, R200 ;  /* 0x000000ffffaa7224 */ /* 0x001fe400078e00c8 */
[----:B------:R-:W-:-:S04]  /*4ae0*/  IMAD.MOV.U32 R171, RZ, RZ, R198 ;  /* 0x000000ffffab7224 */ /* 0x000fc800078e00c6 */
[----:B-1----:R-:W-:Y:S01]  /*4af0*/  IMAD.WIDE R172, R208, 0x2, R170 ;  /* 0x00000002d0ac7825 */ /* 0x002fe200078e02aa */
[----:B------:R0:W-:Y:S04]  /*4b00*/  STS.U16 [R232+0x2200], R174 ;  /* 0x002200aee8007388 */ /* 0x0001e80000000400 */
[----:B------:R1:W3:Y:S01]  /*4b10*/  @!P0 LDG.E.U16 R197, [R172.64] ;  /* 0x00000004acc58981 */ /* 0x0002e2000c1e1500 */
[----:B------:R-:W-:Y:S01]  /*4b20*/  PRMT R198, RZ, 0x7610, R198 ;  /* 0x00007610ffc67816 */ /* 0x000fe200000000c6 */
[----:B-1----:R-:W-:Y:S02]  /*4b30*/  IMAD.MOV.U32 R172, RZ, RZ, R202 ;  /* 0x000000ffffac7224 */ /* 0x002fe400078e00ca */
[----:B------:R-:W-:-:S04]  /*4b40*/  IMAD.MOV.U32 R173, RZ, RZ, R201 ;  /* 0x000000ffffad7224 */ /* 0x000fc800078e00c9 */
[----:B0-----:R-:W-:Y:S01]  /*4b50*/  IMAD.WIDE R174, R208, 0x2, R172 ;  /* 0x00000002d0ae7825 */ /* 0x001fe200078e02ac */
        /* <DEDUP_REMOVED lines=29> */
[----:B0-----:R-:W-:-:S05]  /*4d30*/  IMAD.WIDE R190, R208, 0x2, R182 ;  /* 0x00000002d0be7825 */ /* 0x001fca00078e02b6 */
[----:B------:R-:W3:Y:S04]  /*4d40*/  @!P0 LDG.E.U16 R205, [R190.64] ;  /* 0x00000004becd8981 */ /* 0x000ee8000c1e1500 */
[----:B------:R-:W-:Y:S04]  /*4d50*/  STS.U16 [R231+0x1300], R56 ;  /* 0x00130038e7007388 */ /* 0x000fe80000000400 */
[----:B------:R-:W-:Y:S04]  /*4d60*/  STS.U16 [R231+0x1b00], R61 ;  /* 0x001b003de7007388 */ /* 0x000fe80000000400 */
[----:B------:R-:W-:Y:S04]  /*4d70*/  STS.U16 [R231+0x2300], R66 ;  /* 0x00230042e7007388 */ /* 0x000fe80000000400 */
[----:B------:R-:W-:Y:S04]  /*4d80*/  STS.U16 [R231+0x2b00], R71 ;  /* 0x002b0047e7007388 */ /* 0x000fe80000000400 */
[----:B------:R-:W-:Y:S04]  /*4d90*/  STS.U16 [R231+0x3300], R76 ;  /* 0x0033004ce7007388 */ /* 0x000fe80000000400 */
[----:B------:R-:W-:Y:S04]  /*4da0*/  STS.U16 [R231+0x3b00], R109 ;  /* 0x003b006de7007388 */ /* 0x000fe80000000400 */
[----:B-----5:R-:W-:Y:S04]  /*4db0*/  STS.U16 [R230+0x400], R48 ;  /* 0x00040030e6007388 */ /* 0x020fe80000000400 */
[----:B------:R-:W-:Y:S04]  /*4dc0*/  STS.U16 [R230+0xc00], R52 ;  /* 0x000c0034e6007388 */ /* 0x000fe80000000400 */
[----:B------:R-:W-:Y:S04]  /*4dd0*/  STS.U16 [R230+0x1400], R57 ;  /* 0x00140039e6007388 */ /* 0x000fe80000000400 */
[----:B------:R-:W-:Y:S04]  /*4de0*/  STS.U16 [R230+0x1c00], R62 ;  /* 0x001c003ee6007388 */ /* 0x000fe80000000400 */
[----:B------:R-:W-:Y:S04]  /*4df0*/  STS.U16 [R230+0x2400], R67 ;  /* 0x00240043e6007388 */ /* 0x000fe80000000400 */
[----:B------:R-:W-:Y:S04]  /*4e00*/  STS.U16 [R230+0x2c00], R72 ;  /* 0x002c0048e6007388 */ /* 0x000fe80000000400 */
[----:B------:R-:W-:Y:S04]  /*4e10*/  STS.U16 [R230+0x3400], R77 ;  /* 0x0034004de6007388 */ /* 0x000fe80000000400 */
[----:B------:R-:W-:Y:S04]  /*4e20*/  STS.U16 [R230+0x3c00], R110 ;  /* 0x003c006ee6007388 */ /* 0x000fe80000000400 */
[----:B----4-:R-:W-:Y:S04]  /*4e30*/  STS.U16 [R229+0x500], R49 ;  /* 0x00050031e5007388 */ /* 0x010fe80000000400 */
[----:B------:R-:W-:Y:S04]  /*4e40*/  STS.U16 [R229+0xd00], R53 ;  /* 0x000d0035e5007388 */ /* 0x000fe80000000400 */
        /* <DEDUP_REMOVED lines=24> */
[----:B--2---:R-:W-:Y:S04]  /*4fd0*/  STS.U16 [R2+0x4800], R158 ;  /* 0x0048009e02007388 */ /* 0x004fe80000000400 */
[----:B------:R-:W-:Y:S04]  /*4fe0*/  STS.U16 [R2+0x4c00], R188 ;  /* 0x004c00bc02007388 */ /* 0x000fe80000000400 */
[----:B------:R-:W-:Y:S04]  /*4ff0*/  STS.U16 [R2+0x5000], R194 ;  /* 0x005000c202007388 */ /* 0x000fe80000000400 */
[----:B------:R-:W-:Y:S04]  /*5000*/  STS.U16 [R2+0x5400], R214 ;  /* 0x005400d602007388 */ /* 0x000fe80000000400 */
[----:B---3--:R-:W-:Y:S04]  /*5010*/  STS.U16 [R2+0x5800], R196 ;  /* 0x005800c402007388 */ /* 0x008fe80000000400 */
        /* <DEDUP_REMOVED lines=25> */
[----:B------:R-:W-:Y:S06]  /*51b0*/  BAR.SYNC.DEFER_BLOCKING 0x0 ;  /* 0x0000000000007b1d */ /* 0x000fec0000010000 */
[----:B------:R-:W-:Y:S04]  /*51c0*/  LDSM.16.MT88.4 R76, [R3] ;  /* 0x00000000034c783b */ /* 0x000fe80000004200 */
[----:B------:R-:W0:Y:S04]  /*51d0*/  LDSM.16.M88.4 R48, [R184+0x4000] ;  /* 0x00400000b830783b */ /* 0x000e280000000200 */
[----:B------:R-:W1:Y:S04]  /*51e0*/  LDSM.16.M88.4 R52, [R184+0x4800] ;  /* 0x00480000b834783b */ /* 0x000e680000000200 */
[----:B------:R-:W2:Y:S04]  /*51f0*/  LDSM.16.M88.4 R56, [R184+0x5000] ;  /* 0x00500000b838783b */ /* 0x000ea80000000200 */
[----:B------:R-:W3:Y:S04]  /*5200*/  LDSM.16.M88.4 R60, [R184+0x5800] ;  /* 0x00580000b83c783b */ /* 0x000ee80000000200 */
[----:B------:R-:W4:Y:S04]  /*5210*/  LDSM.16.MT88.4 R152, [R3+0x80] ;  /* 0x000080000398783b */ /* 0x000f280000004200 */
[----:B------:R-:W5:Y:S04]  /*5220*/  LDSM.16.MT88.4 R148, [R222] ;  /* 0x00000000de94783b */ /* 0x000f680000004200 */
[----:B------:R-:W3:Y:S04]  /*5230*/  LDSM.16.MT88.4 R108, [R222+0x80] ;  /* 0x00008000de6c783b */ /* 0x000ee80000004200 */
[----:B------:R-:W4:Y:S04]  /*5240*/  LDSM.16.MT88.4 R64, [R3+0x1000] ;  /* 0x001000000340783b */ /* 0x000f280000004200 */
[----:B------:R-:W4:Y:S04]  /*5250*/  LDSM.16.MT88.4 R68, [R3+0x1080] ;  /* 0x001080000344783b */ /* 0x000f280000004200 */
[----:B------:R-:W5:Y:S01]  /*5260*/  LDSM.16.MT88.4 R72, [R222+0x1000] ;  /* 0x00100000de48783b */ /* 0x000f620000004200 */
[C---:B0-----:R-:W-:Y:S03]  /*5270*/  HMMA.16816.F32.BF16 R96, R76.reuse, R48, R96 ;  /* 0x000000304c60723c */ /* 0x041fe60000041860 */
[----:B------:R-:W-:Y:S05]  /*5280*/  LDSM.16.MT88.4 R156, [R222+0x2000] ;  /* 0x00200000de9c783b */ /* 0x000fea0000004200 */
[C---:B-1----:R-:W-:Y:S08]  /*5290*/  HMMA.16816.F32.BF16 R92, R76.reuse, R52, R92 ;  /* 0x000000344c5c723c */ /* 0x042ff0000004185c */
[C---:B--2---:R-:W-:Y:S08]  /*52a0*/  HMMA.16816.F32.BF16 R88, R76.reuse, R56, R88 ;  /* 0x000000384c58723c */ /* 0x044ff00000041858 */
[----:B---3--:R-:W-:Y:S01]  /*52b0*/  HMMA.16816.F32.BF16 R76, R76, R60, R140 ;  /* 0x0000003c4c4c723c */ /* 0x008fe2000004188c */
[----:B------:R-:W0:Y:S07]  /*52c0*/  LDSM.16.MT88.4 R140, [R222+0x1080] ;  /* 0x00108000de8c783b */ /* 0x000e2e0000004200 */
[C---:B----4-:R-:W-:Y:S08]  /*52d0*/  HMMA.16816.F32.BF16 R80, R152.reuse, R48, R80 ;  /* 0x000000309850723c */ /* 0x050ff00000041850 */
[C---:B------:R-:W-:Y:S08]  /*52e0*/  HMMA.16816.F32.BF16 R84, R152.reuse, R52, R84 ;  /* 0x000000349854723c */ /* 0x040ff00000041854 */
[C---:B------:R-:W-:Y:S08]  /*52f0*/  HMMA.16816.F32.BF16 R112, R152.reuse, R56, R112 ;  /* 0x000000389870723c */ /* 0x040ff00000041870 */
[----:B------:R-:W-:Y:S01]  /*5300*/  HMMA.16816.F32.BF16 R116, R152, R60, R116 ;  /* 0x0000003c9874723c */ /* 0x000fe20000041874 */
[----:B------:R-:W-:Y:S07]  /*5310*/  LDSM.16.MT88.4 R152, [R222+0x2080] ;  /* 0x00208000de98783b */ /* 0x000fee0000004200 */
[C---:B-----5:R-:W-:Y:S08]  /*5320*/  HMMA.16816.F32.BF16 R120, R148.reuse, R48, R120 ;  /* 0x000000309478723c */ /* 0x060ff00000041878 */
[C---:B------:R-:W-:Y:S08]  /*5330*/  HMMA.16816.F32.BF16 R136, R148.reuse, R52, R136 ;  /* 0x000000349488723c */ /* 0x040ff00000041888 */
[C---:B------:R-:W-:Y:S08]  /*5340*/  HMMA.16816.F32.BF16 R124, R148.reuse, R56, R124 ;  /* 0x00000038947c723c */ /* 0x040ff0000004187c */
[----:B------:R-:W-:Y:S08]  /*5350*/  HMMA.16816.F32.BF16 R128, R148, R60, R128 ;  /* 0x0000003c9480723c */ /* 0x000ff00000041880 */
[C---:B------:R-:W-:Y:S08]  /*5360*/  HMMA.16816.F32.BF16 R132, R108.reuse, R48, R132 ;  /* 0x000000306c84723c */ /* 0x040ff00000041884 */
[C---:B------:R-:W-:Y:S08]  /*5370*/  HMMA.16816.F32.BF16 R144, R108.reuse, R52, R144 ;  /* 0x000000346c90723c */ /* 0x040ff00000041890 */
[C---:B------:R-:W-:Y:S08]  /*5380*/  HMMA.16816.F32.BF16 R100, R108.reuse, R56, R100 ;  /* 0x000000386c64723c */ /* 0x040ff00000041864 */
[----:B------:R-:W-:Y:S08]  /*5390*/  HMMA.16816.F32.BF16 R104, R108, R60, R104 ;  /* 0x0000003c6c68723c */ /* 0x000ff00000041868 */
[C---:B------:R-:W-:Y:S08]  /*53a0*/  HMMA.16816.F32.BF16 R96, R64.reuse, R50, R96 ;  /* 0x000000324060723c */ /* 0x040ff00000041860 */
[C---:B------:R-:W-:Y:S08]  /*53b0*/  HMMA.16816.F32.BF16 R92, R64.reuse, R54, R92 ;  /* 0x00000036405c723c */ /* 0x040ff0000004185c */
[C---:B------:R-:W-:Y:S08]  /*53c0*/  HMMA.16816.F32.BF16 R88, R64.reuse, R58, R88 ;  /* 0x0000003a4058723c */ /* 0x040ff00000041858 */
[----:B------:R-:W-:Y:S01]  /*53d0*/  HMMA.16816.F32.BF16 R108, R64, R62, R76 ;  /* 0x0000003e406c723c */ /* 0x000fe2000004184c */
[----:B------:R-:W-:Y:S04]  /*53e0*/  LDSM.16.M88.4 R76, [R185+0x4000] ;  /* 0x00400000b94c783b */ /* 0x000fe80000000200 */
[----:B------:R-:W-:Y:S03]  /*53f0*/  LDSM.16.M88.4 R64, [R185+0x4800] ;  /* 0x00480000b940783b */ /* 0x000fe60000000200 */
[C---:B------:R-:W-:Y:S08]  /*5400*/  HMMA.16816.F32.BF16 R80, R68.reuse, R50, R80 ;  /* 0x000000324450723c */ /* 0x040ff00000041850 */
[C---:B------:R-:W-:Y:S08]  /*5410*/  HMMA.16816.F32.BF16 R84, R68.reuse, R54, R84 ;  /* 0x000000364454723c */ /* 0x040ff00000041854 */
[C---:B------:R-:W-:Y:S08]  /*5420*/  HMMA.16816.F32.BF16 R112, R68.reuse, R58, R112 ;  /* 0x0000003a4470723c */ /* 0x040ff00000041870 */
[----:B------:R-:W-:Y:S01]  /*5430*/  HMMA.16816.F32.BF16 R116, R68, R62, R116 ;  /* 0x0000003e4474723c */ /* 0x000fe20000041874 */
[----:B------:R-:W-:Y:S07]  /*5440*/  LDSM.16.M88.4 R68, [R185+0x5000] ;  /* 0x00500000b944783b */ /* 0x000fee0000000200 */
[C---:B------:R-:W-:Y:S08]  /*5450*/  HMMA.16816.F32.BF16 R120, R72.reuse, R50, R120 ;  /* 0x000000324878723c */ /* 0x040ff00000041878 */
[C---:B------:R-:W-:Y:S01]  /*5460*/  HMMA.16816.F32.BF16 R148, R72.reuse, R54, R136 ;  /* 0x000000364894723c */ /* 0x040fe20000041888 */
[----:B------:R-:W1:Y:S07]  /*5470*/  LDSM.16.MT88.4 R136, [R3+0x2000] ;  /* 0x002000000388783b */ /* 0x000e6e0000004200 */
[C---:B------:R-:W-:Y:S08]  /*5480*/  HMMA.16816.F32.BF16 R124, R72.reuse, R58, R124 ;  /* 0x0000003a487c723c */ /* 0x040ff0000004187c */
[----:B------:R-:W-:Y:S01]  /*5490*/  HMMA.16816.F32.BF16 R128, R72, R62, R128 ;  /* 0x0000003e4880723c */ /* 0x000fe20000041880 */
[----:B------:R-:W2:Y:S07]  /*54a0*/  LDSM.16.M88.4 R72, [R185+0x5800] ;  /* 0x00580000b948783b */ /* 0x000eae0000000200 */
[C---:B0-----:R-:W-:Y:S01]  /*54b0*/  HMMA.16816.F32.BF16 R132, R140.reuse, R50, R132 ;  /* 0x000000328c84723c */ /* 0x041fe20000041884 */
[----:B------:R-:W0:Y:S07]  /*54c0*/  LDSM.16.MT88.4 R48, [R3+0x2080] ;  /* 0x002080000330783b */ /* 0x000e2e0000004200 */
[----:B------:R-:W-:Y:S01]  /*54d0*/  HMMA.16816.F32.BF16 R144, R140, R54, R144 ;  /* 0x000000368c90723c */ /* 0x000fe20000041890 */
[----:B------:R-:W3:Y:S07]  /*54e0*/  LDSM.16.MT88.4 R52, [R3+0x3000] ;  /* 0x003000000334783b */ /* 0x000eee0000004200 */
[C---:B-1----:R-:W-:Y:S08]  /*54f0*/  HMMA.16816.F32.BF16 R96, R136.reuse, R76, R96 ;  /* 0x0000004c8860723c */ /* 0x042ff00000041860 */
[C---:B------:R-:W-:Y:S08]  /*5500*/  HMMA.16816.F32.BF16 R92, R136.reuse, R64, R92 ;  /* 0x00000040885c723c */ /* 0x040ff0000004185c */
[C---:B------:R-:W-:Y:S08]  /*5510*/  HMMA.16816.F32.BF16 R88, R136.reuse, R68, R88 ;  /* 0x000000448858723c */ /* 0x040ff00000041858 */
[----:B--2---:R-:W-:Y:S08]  /*5520*/  HMMA.16816.F32.BF16 R108, R136, R72, R108 ;  /* 0x00000048886c723c */ /* 0x004ff0000004186c */
[C---:B0-----:R-:W-:Y:S08]  /*5530*/  HMMA.16816.F32.BF16 R80, R48.reuse, R76, R80 ;  /* 0x0000004c3050723c */ /* 0x041ff00000041850 */
[C---:B------:R-:W-:Y:S08]  /*5540*/  HMMA.16816.F32.BF16 R84, R48.reuse, R64, R84 ;  /* 0x000000403054723c */ /* 0x040ff00000041854 */
[C---:B------:R-:W-:Y:S08]  /*5550*/  HMMA.16816.F32.BF16 R112, R48.reuse, R68, R112 ;  /* 0x000000443070723c */ /* 0x040ff00000041870 */
[----:B------:R-:W-:Y:S01]  /*5560*/  HMMA.16816.F32.BF16 R116, R48, R72, R116 ;  /* 0x000000483074723c */ /* 0x000fe20000041874 */
[----:B------:R-:W0:Y:S07]  /*5570*/  LDSM.16.MT88.4 R48, [R222+0x3000] ;  /* 0x00300000de30783b */ /* 0x000e2e0000004200 */
[C---:B------:R-:W-:Y:S01]  /*5580*/  HMMA.16816.F32.BF16 R100, R140.reuse, R58, R100 ;  /* 0x0000003a8c64723c */ /* 0x040fe20000041864 */
[----:B------:R-:W1:Y:S07]  /*5590*/  LDSM.16.MT88.4 R56, [R3+0x3080] ;  /* 0x003080000338783b */ /* 0x000e6e0000004200 */
[----:B------:R-:W-:Y:S08]  /*55a0*/  HMMA.16816.F32.BF16 R104, R140, R62, R104 ;  /* 0x0000003e8c68723c */ /* 0x000ff00000041868 */
[C---:B---3--:R-:W-:Y:S08]  /*55b0*/  HMMA.16816.F32.BF16 R96, R52.reuse, R78, R96 ;  /* 0x0000004e3460723c */ /* 0x048ff00000041860 */
[C---:B------:R-:W-:Y:S08]  /*55c0*/  HMMA.16816.F32.BF16 R92, R52.reuse, R66, R92 ;  /* 0x00000042345c723c */ /* 0x040ff0000004185c */
[C---:B------:R-:W-:Y:S08]  /*55d0*/  HMMA.16816.F32.BF16 R88, R52.reuse, R70, R88 ;  /* 0x000000463458723c */ /* 0x040ff00000041858 */
[----:B------:R-:W-:Y:S01]  /*55e0*/  HMMA.16816.F32.BF16 R140, R52, R74, R108 ;  /* 0x0000004a348c723c */ /* 0x000fe2000004186c */
[----:B------:R-:W2:Y:S07]  /*55f0*/  LDSM.16.MT88.4 R52, [R222+0x3080] ;  /* 0x00308000de34783b */ /* 0x000eae0000004200 */
        /* <DEDUP_REMOVED lines=8> */
[----:B------:R-:W-:Y:S01]  /*5680*/  IMAD.WIDE R166, R218, 0x2, R166 ;  /* 0x00000002daa67825 */ /* 0x000fe200078e02a6 */
[----:B------:R-:W-:-:S03]  /*5690*/  IADD3 R210, R210, -0x1, RZ ;  /* 0xffffffffd2d27810 */ /* 0x000fc60007ffe0ff */
[----:B------:R-:W-:Y:S01]  /*56a0*/  IMAD.WIDE R168, R218, 0x2, R168 ;  /* 0x00000002daa87825 */ /* 0x000fe200078e02a8 */
[----:B------:R-:W-:Y:S02]  /*56b0*/  ISETP.NE.U32.AND P0, PT, R210, RZ, PT ;  /* 0x000000ffd200720c */ /* 0x000fe40003f05070 */
[----:B0-----:R-:W-:Y:S01]  /*56c0*/  HMMA.16816.F32.BF16 R120, R48, R78, R120 ;  /* 0x0000004e3078723c */ /* 0x001fe20000041878 */
[----:B------:R-:W-:-:S04]  /*56d0*/  IMAD.WIDE R40, R218, 0x2, R40 ;  /* 0x00000002da287825 */ /* 0x000fc800078e0228 */
[----:B------:R-:W-:-:S03]  /*56e0*/  IMAD.WIDE R36, R218, 0x2, R36 ;  /* 0x00000002da247825 */ /* 0x000fc600078e0224 */
[----:B------:R-:W-:Y:S01]  /*56f0*/  HMMA.16816.F32.BF16 R136, R48, R66, R148 ;  /* 0x000000423088723c */ /* 0x000fe20000041894 */
[----:B------:R-:W-:Y:S02]  /*5700*/  IMAD.MOV.U32 R195, RZ, RZ, R166 ;  /* 0x000000ffffc37224 */ /* 0x000fe400078e00a6 */
[----:B------:R-:W-:Y:S02]  /*5710*/  IMAD.MOV.U32 R197, RZ, RZ, R168 ;  /* 0x000000ffffc57224 */ /* 0x000fe400078e00a8 */
[----:B------:R-:W-:-:S03]  /*5720*/  IMAD.MOV.U32 R166, RZ, RZ, R167 ;  /* 0x000000ffffa67224 */ /* 0x000fc600078e00a7 */
[----:B------:R-:W-:Y:S01]  /*5730*/  HMMA.16816.F32.BF16 R124, R48, R70, R124 ;  /* 0x00000046307c723c */ /* 0x000fe2000004187c */
[----:B------:R-:W-:Y:S02]  /*5740*/  IMAD.MOV.U32 R167, RZ, RZ, R40 ;  /* 0x000000ffffa77224 */ /* 0x000fe400078e0028 */
[----:B------:R-:W-:-:S05]  /*5750*/  IMAD.MOV.U32 R168, RZ, RZ, R41 ;  /* 0x000000ffffa87224 */ /* 0x000fca00078e0029 */
[----:B------:R-:W-:Y:S01]  /*5760*/  HMMA.16816.F32.BF16 R128, R48, R74, R128 ;  /* 0x0000004a3080723c */ /* 0x000fe20000041880 */
[----:B------:R-:W-:Y:S02]  /*5770*/  IMAD.MOV.U32 R41, RZ, RZ, R36 ;  /* 0x000000ffff297224 */ /* 0x000fe400078e0024 */
[----:B------:R-:W-:-:S04]  /*5780*/  IMAD.MOV.U32 R40, RZ, RZ, R37 ;  /* 0x000000ffff287224 */ /* 0x000fc800078e0025 */
[----:B------:R-:W-:-:S04]  /*5790*/  IMAD.WIDE R48, R218, 0x2, R8 ;  /* 0x00000002da307825 */ /* 0x000fc800078e0208 */
[C---:B------:R-:W-:Y:S01]  /*57a0*/  IMAD.WIDE R8, R218.reuse, 0x2, R16 ;  /* 0x00000002da087825 */ /* 0x040fe200078e0210 */
[----:B-1----:R-:W-:Y:S03]  /*57b0*/  HMMA.16816.F32.BF16 R80, R56, R78, R80 ;  /* 0x0000004e3850723c */ /* 0x002fe60000041850 */
[----:B------:R-:W-:-:S04]  /*57c0*/  IMAD.WIDE R36, R218, 0x2, R44 ;  /* 0x00000002da247825 */ /* 0x000fc800078e022c */
[C---:B------:R-:W-:Y:S01]  /*57d0*/  IMAD.WIDE R14, R218.reuse, 0x2, R14 ;  /* 0x00000002da0e7825 */ /* 0x040fe200078e020e */
[C---:B------:R-:W-:Y:S03]  /*57e0*/  HMMA.16816.F32.BF16 R84, R56.reuse, R66, R84 ;  /* 0x000000423854723c */ /* 0x040fe60000041854 */
[----:B------:R-:W-:Y:S02]  /*57f0*/  IMAD.MOV.U32 R17, RZ, RZ, R8 ;  /* 0x000000ffff117224 */ /* 0x000fe400078e0008 */
[----:B------:R-:W-:Y:S02]  /*5800*/  IMAD.MOV.U32 R16, RZ, RZ, R9 ;  /* 0x000000ffff107224 */ /* 0x000fe400078e0009 */
[----:B------:R-:W-:Y:S01]  /*5810*/  IMAD.WIDE R8, R218, 0x2, R34 ;  /* 0x00000002da087825 */ /* 0x000fe200078e0222 */
[----:B------:R-:W-:Y:S03]  /*5820*/  HMMA.16816.F32.BF16 R112, R56, R70, R112 ;  /* 0x000000463870723c */ /* 0x000fe60000041870 */
[----:B------:R-:W-:-:S02]  /*5830*/  IMAD.MOV.U32 R45, RZ, RZ, R36 ;  /* 0x000000ffff2d7224 */ /* 0x000fc400078e0024 */
[----:B------:R-:W-:-:S03]  /*5840*/  IMAD.MOV.U32 R44, RZ, RZ, R37 ;  /* 0x000000ffff2c7224 */ /* 0x000fc600078e0025 */
[----:B------:R-:W-:Y:S01]  /*5850*/  HMMA.16816.F32.BF16 R116, R56, R74, R116 ;  /* 0x0000004a3874723c */ /* 0x000fe20000041874 */
[----:B------:R-:W-:Y:S02]  /*5860*/  IMAD.MOV.U32 R37, RZ, RZ, R14 ;  /* 0x000000ffff257224 */ /* 0x000fe400078e000e */
[----:B------:R-:W-:-:S04]  /*5870*/  IMAD.MOV.U32 R36, RZ, RZ, R15 ;  /* 0x000000ffff247224 */ /* 0x000fc800078e000f */
[----:B------:R-:W-:Y:S01]  /*5880*/  IMAD.WIDE R56, R218, 0x2, R162 ;  /* 0x00000002da387825 */ /* 0x000fe200078e02a2 */
[----:B--2---:R-:W-:Y:S03]  /*5890*/  HMMA.16816.F32.BF16 R132, R52, R78, R132 ;  /* 0x0000004e3484723c */ /* 0x004fe60000041884 */
[----:B------:R-:W-:Y:S02]  /*58a0*/  IMAD.MOV.U32 R163, RZ, RZ, R56 ;  /* 0x000000ffffa37224 */ /* 0x000fe400078e0038 */
[----:B------:R-:W-:Y:S02]  /*58b0*/  IMAD.MOV.U32 R162, RZ, RZ, R57 ;  /* 0x000000ffffa27224 */ /* 0x000fe400078e0039 */
[----:B------:R-:W-:Y:S02]  /*58c0*/  IMAD.MOV.U32 R15, RZ, RZ, R48 ;  /* 0x000000ffff0f7224 */ /* 0x000fe400078e0030 */
[----:B------:R-:W-:-:S02]  /*58d0*/  IMAD.MOV.U32 R14, RZ, RZ, R49 ;  /* 0x000000ffff0e7224 */ /* 0x000fc400078e0031 */
[----:B------:R-:W-:Y:S02]  /*58e0*/  IMAD.MOV.U32 R35, RZ, RZ, R8 ;  /* 0x000000ffff237224 */ /* 0x000fe400078e0008 */
[----:B------:R-:W-:Y:S01]  /*58f0*/  IMAD.MOV.U32 R34, RZ, RZ, R9 ;  /* 0x000000ffff227224 */ /* 0x000fe200078e0009 */
[----:B------:R-:W-:Y:S01]  /*5900*/  HMMA.16816.F32.BF16 R144, R52, R66, R144 ;  /* 0x000000423490723c */ /* 0x000fe20000041890 */
[----:B------:R-:W-:-:S04]  /*5910*/  IMAD.WIDE R182, R218, 0x2, R182 ;  /* 0x00000002dab67825 */ /* 0x000fc800078e02b6 */
[----:B------:R-:W-:-:S03]  /*5920*/  IMAD.WIDE R180, R218, 0x2, R180 ;  /* 0x00000002dab47825 */ /* 0x000fc600078e02b4 */
[----:B------:R-:W-:Y:S01]  /*5930*/  HMMA.16816.F32.BF16 R100, R52, R70, R100 ;  /* 0x000000463464723c */ /* 0x000fe20000041864 */
[----:B------:R-:W-:-:S04]  /*5940*/  IMAD.WIDE R178, R218, 0x2, R178 ;  /* 0x00000002dab27825 */ /* 0x000fc800078e02b2 */
[----:B------:R-:W-:-:S03]  /*5950*/  IMAD.WIDE R176, R218, 0x2, R176 ;  /* 0x00000002dab07825 */ /* 0x000fc600078e02b0 */
[----:B------:R-:W-:Y:S01]  /*5960*/  HMMA.16816.F32.BF16 R104, R52, R74, R104 ;  /* 0x0000004a3468723c */ /* 0x000fe20000041868 */
[----:B------:R-:W-:-:S04]  /*5970*/  IMAD.WIDE R174, R218, 0x2, R174 ;  /* 0x00000002daae7825 */ /* 0x000fc800078e02ae */
        /* <DEDUP_REMOVED lines=9> */
[----:B------:R-:W-:Y:S01]  /*5a10*/  IMAD.WIDE R6, R218, 0x2, R6 ;  /* 0x00000002da067825 */ /* 0x000fe200078e0206 */
[----:B------:R-:W-:-:S03]  /*5a20*/  IADD3 R5, R5, -0x40, RZ ;  /* 0xffffffc005057810 */ /* 0x000fc60007ffe0ff */
[----:B------:R-:W-:Y:S02]  /*5a30*/  IMAD.MOV.U32 R217, RZ, RZ, R182 ;  /* 0x000000ffffd97224 */ /* 0x000fe400078e00b6 */
[----:B------:R-:W-:Y:S02]  /*5a40*/  IMAD.MOV.U32 R216, RZ, RZ, R183 ;  /* 0x000000ffffd87224 */ /* 0x000fe400078e00b7 */
[----:B------:R-:W-:Y:S02]  /*5a50*/  IMAD.MOV.U32 R215, RZ, RZ, R180 ;  /* 0x000000ffffd77224 */ /* 0x000fe400078e00b4 */
[----:B------:R-:W-:Y:S02]  /*5a60*/  IMAD.MOV.U32 R213, RZ, RZ, R181 ;  /* 0x000000ffffd57224 */ /* 0x000fe400078e00b5 */
[----:B------:R-:W-:Y:S02]  /*5a70*/  IMAD.MOV.U32 R212, RZ, RZ, R178 ;  /* 0x000000ffffd47224 */ /* 0x000fe400078e00b2 */
[----:B------:R-:W-:-:S02]  /*5a80*/  IMAD.MOV.U32 R211, RZ, RZ, R179 ;  /* 0x000000ffffd37224 */ /* 0x000fc400078e00b3 */
        /* <DEDUP_REMOVED lines=9> */
[----:B------:R-:W-:-:S04]  /*5b20*/  IMAD.WIDE R160, R218, 0x2, R160 ;  /* 0x00000002daa07825 */ /* 0x000fc800078e02a0 */
[----:B------:R-:W-:Y:S02]  /*5b30*/  IMAD.MOV.U32 R165, RZ, RZ, R58 ;  /* 0x000000ffffa57224 */ /* 0x000fe400078e003a */
[----:B------:R-:W-:Y:S02]  /*5b40*/  IMAD.MOV.U32 R164, RZ, RZ, R59 ;  /* 0x000000ffffa47224 */ /* 0x000fe400078e003b */
[----:B------:R-:W-:-:S04]  /*5b50*/  IMAD.WIDE R46, R218, 0x2, R46 ;  /* 0x00000002da2e7825 */ /* 0x000fc800078e022e */
[----:B------:R-:W-:-:S04]  /*5b60*/  IMAD.WIDE R38, R218, 0x2, R38 ;  /* 0x00000002da267825 */ /* 0x000fc800078e0226 */
[----:B------:R-:W-:Y:S02]  /*5b70*/  IMAD.MOV.U32 R43, RZ, RZ, R56 ;  /* 0x000000ffff2b7224 */ /* 0x000fe400078e0038 */
[----:B------:R-:W-:Y:S02]  /*5b80*/  IMAD.MOV.U32 R42, RZ, RZ, R57 ;  /* 0x000000ffff2a7224 */ /* 0x000fe400078e0039 */
[----:B------:R-:W-:-:S04]  /*5b90*/  IMAD.WIDE R20, R218, 0x2, R20 ;  /* 0x00000002da147825 */ /* 0x000fc800078e0214 */
[----:B------:R-:W-:Y:S02]  /*5ba0*/  IMAD.MOV.U32 R19, RZ, RZ, R48 ;  /* 0x000000ffff137224 */ /* 0x000fe400078e0030 */
[----:B------:R-:W-:Y:S02]  /*5bb0*/  IMAD.MOV.U32 R18, RZ, RZ, R49 ;  /* 0x000000ffff127224 */ /* 0x000fe400078e0031 */
[----:B------:R-:W-:Y:S02]  /*5bc0*/  IMAD.MOV.U32 R23, RZ, RZ, R50 ;  /* 0x000000ffff177224 */ /* 0x000fe400078e0032 */
[----:B------:R-:W-:Y:S02]  /*5bd0*/  IMAD.MOV.U32 R22, RZ, RZ, R51 ;  /* 0x000000ffff167224 */ /* 0x000fe400078e0033 */
[----:B------:R-:W-:-:S04]  /*5be0*/  IMAD.WIDE R30, R218, 0x2, R30 ;  /* 0x00000002da1e7825 */ /* 0x000fc800078e021e */
[----:B------:R-:W-:-:S04]  /*5bf0*/  IMAD.WIDE R24, R218, 0x2, R24 ;  /* 0x00000002da187825 */ /* 0x000fc800078e0218 */
[----:B------:R-:W-:Y:S02]  /*5c00*/  IMAD.MOV.U32 R11, RZ, RZ, R8 ;  /* 0x000000ffff0b7224 */ /* 0x000fe400078e0008 */
[----:B------:R-:W-:Y:S02]  /*5c10*/  IMAD.MOV.U32 R10, RZ, RZ, R9 ;  /* 0x000000ffff0a7224 */ /* 0x000fe400078e0009 */
[----:B------:R-:W-:Y:S02]  /*5c20*/  IMAD.MOV.U32 R153, RZ, RZ, R12 ;  /* 0x000000ffff997224 */ /* 0x000fe400078e000c */
[----:B------:R-:W-:Y:S02]  /*5c30*/  IMAD.MOV.U32 R154, RZ, RZ, R13 ;  /* 0x000000ffff9a7224 */ /* 0x000fe400078e000d */
[----:B------:R-:W-:-:S04]  /*5c40*/  IMAD.WIDE R32, R218, 0x2, R32 ;  /* 0x00000002da207825 */ /* 0x000fc800078e0220 */
[----:B------:R-:W-:Y:S02]  /*5c50*/  IMAD.MOV.U32 R152, RZ, RZ, R26 ;  /* 0x000000ffff987224 */ /* 0x000fe400078e001a */
[----:B------:R-:W-:Y:S02]  /*5c60*/  IMAD.MOV.U32 R155, RZ, RZ, R27 ;  /* 0x000000ffff9b7224 */ /* 0x000fe400078e001b */
[----:B------:R-:W-:-:S04]  /*5c70*/  IMAD.WIDE R28, R235, 0x2, R28 ;  /* 0x00000002eb1c7825 */ /* 0x000fc800078e021c */
[----:B------:R-:W-:Y:S02]  /*5c80*/  IMAD.MOV.U32 R150, RZ, RZ, R6 ;  /* 0x000000ffff967224 */ /* 0x000fe400078e0006 */
[----:B------:R-:W-:Y:S01]  /*5c90*/  IMAD.MOV.U32 R151, RZ, RZ, R7 ;  /* 0x000000ffff977224 */ /* 0x000fe200078e0007 */
[----:B------:R-:W-:Y:S01]  /*5ca0*/  @!P0 CALL.REL.NOINC `(.L_x_2) ;  /* 0x0000001000008944 */ /* 0x000fe20003c00000 */
[----:B------:R-:W-:Y:S05]  /*5cb0*/  BRA `(.L_x_3) ;  /* 0xffffcf8000007947 */ /* 0x000fea000383ffff */
.L_x_2:
[----:B------:R-:W-:Y:S02]  /*5cc0*/  F2FP.BF16.PACK_AB R9, R147, R146 ;  /* 0x000000929309723e */ /* 0x000fe400000010ff */
[----:B------:R-:W-:Y:S02]  /*5cd0*/  F2FP.BF16.PACK_AB R145, R145, R144 ;  /* 0x000000909191723e */ /* 0x000fe400000010ff */
[----:B------:R-:W-:Y:S02]  /*5ce0*/  F2FP.BF16.PACK_AB R13, R87, R86 ;  /* 0x00000056570d723e */ /* 0x000fe400000010ff */
[----:B------:R-:W-:Y:S02]  /*5cf0*/  F2FP.BF16.PACK_AB R85, R85, R84 ;  /* 0x000000545555723e */ /* 0x000fe400000010ff */
[----:B------:R-:W-:-:S02]  /*5d00*/  F2FP.BF16.PACK_AB R17, R139, R138 ;  /* 0x0000008a8b11723e */ /* 0x000fc400000010ff */
[----:B------:R-:W-:Y:S02]  /*5d10*/  F2FP.BF16.PACK_AB R137, R137, R136 ;  /* 0x000000888989723e */ /* 0x000fe400000010ff */
        /* <DEDUP_REMOVED lines=26> */
.L_x_1:
[----:B------:R-:W0:Y:S04]  /*5ec0*/  S2R R22, SR_TID.X ;  /* 0x0000000000167919 */ /* 0x000e280000002100 */
[----:B------:R-:W-:Y:S01]  /*5ed0*/  BAR.SYNC.DEFER_BLOCKING 0x0 ;  /* 0x0000000000007b1d */ /* 0x000fe20000010000 */
[C---:B------:R-:W-:Y:S01]  /*5ee0*/  ISETP.GE.AND P0, PT, R220.reuse, c[0x0][0x178], PT ;  /* 0x00005e00dc007a0c */ /* 0x040fe20003f06270 */
[----:B------:R-:W-:Y:S01]  /*5ef0*/  IMAD R220, R220, c[0x0][0x194], RZ ;  /* 0x00006500dcdc7a24 */ /* 0x000fe200078e02ff */
[----:B------:R-:W-:-:S02]  /*5f00*/  IADD3 R26, R0, 0x8, RZ ;  /* 0x00000008001a7810 */ /* 0x000fc40007ffe0ff */
[----:B------:R-:W-:Y:S01]  /*5f10*/  ISETP.LT.AND P6, PT, R0, c[0x0][0x17c], !P0 ;  /* 0x00005f0000007a0c */ /* 0x000fe200047c1270 */
[C---:B0-----:R-:W-:Y:S02]  /*5f20*/  IMAD.SHL.U32 R2, R22.reuse, 0x200, RZ ;  /* 0x0000020016027824 */ /* 0x041fe400078e00ff */
[C---:B------:R-:W-:Y:S02]  /*5f30*/  IMAD.SHL.U32 R3, R22.reuse, 0x4, RZ ;  /* 0x0000000416037824 */ /* 0x040fe400078e00ff */
[----:B------:R-:W-:Y:S01]  /*5f40*/  IMAD.SHL.U32 R20, R22, 0x40, RZ ;  /* 0x0000004016147824 */ /* 0x000fe200078e00ff */
[----:B------:R-:W-:Y:S01]  /*5f50*/  LOP3.LUT R2, R2, 0x3000, RZ, 0xc0, !PT ;  /* 0x0000300002027812 */ /* 0x000fe200078ec0ff */
[C---:B------:R-:W-:Y:S01]  /*5f60*/  IMAD.SHL.U32 R21, R22.reuse, 0x800, RZ ;  /* 0x0000080016157824 */ /* 0x040fe200078e00ff */
[----:B------:R-:W-:Y:S02]  /*5f70*/  LOP3.LUT R22, R22, 0x7f, RZ, 0xc0, !PT ;  /* 0x0000007f16167812 */ /* 0x000fe400078ec0ff */
[----:B------:R-:W-:-:S02]  /*5f80*/  LOP3.LUT R2, R2, 0x60, R221, 0xf8, !PT ;  /* 0x0000006002027812 */ /* 0x000fc400078ef8dd */
[----:B------:R-:W-:Y:S02]  /*5f90*/  LOP3.LUT R20, R20, 0x800, RZ, 0xc0, !PT ;  /* 0x0000080014147812 */ /* 0x000fe400078ec0ff */
[----:B------:R-:W-:Y:S02]  /*5fa0*/  LOP3.LUT R3, R2, 0x170, R3, 0x78, !PT ;  /* 0x0000017002037812 */ /* 0x000fe400078e7803 */
[----:B------:R-:W-:Y:S02]  /*5fb0*/  LOP3.LUT R21, R21, 0x3000, RZ, 0xc0, !PT ;  /* 0x0000300015157812 */ /* 0x000fe400078ec0ff */
[----:B------:R-:W-:Y:S01]  /*5fc0*/  IADD3 R2, R0, 0x2, RZ ;  /* 0x0000000200027810 */ /* 0x000fe20007ffe0ff */
[----:B------:R-:W-:Y:S01]  /*5fd0*/  IMAD.IADD R20, R20, 0x1, R3 ;  /* 0x0000000114147824 */ /* 0x000fe200078e0203 */
[----:B------:R-:W-:Y:S01]  /*5fe0*/  IADD3 R3, R0, 0x1, RZ ;  /* 0x0000000100037810 */ /* 0x000fe20007ffe0ff */
[----:B------:R-:W-:Y:S01]  /*5ff0*/  IMAD R28, R22, 0x10, R21 ;  /* 0x00000010161c7824 */ /* 0x000fe200078e0215 */
[----:B------:R-:W-:-:S02]  /*6000*/  ISETP.LT.AND P1, PT, R2, c[0x0][0x17c], !P0 ;  /* 0x00005f0002007a0c */ /* 0x000fc40004721270 */
[----:B------:R-:W-:Y:S01]  /*6010*/  STS.128 [R20], R92 ;  /* 0x0000005c14007388 */ /* 0x000fe20000000c00 */
[----:B------:R-:W-:Y:S02]  /*6020*/  ISETP.LT.AND P2, PT, R3, c[0x0][0x17c], !P0 ;  /* 0x00005f0003007a0c */ /* 0x000fe40004741270 */
[C---:B------:R-:W-:Y:S01]  /*6030*/  LOP3.LUT R31, R28.reuse, 0x20, RZ, 0x3c, !PT ;  /* 0x000000201c1f7812 */ /* 0x040fe200078e3cff */
[----:B------:R-:W-:Y:S01]  /*6040*/  STS.128 [R20+0x80], R4 ;  /* 0x0000800414007388 */ /* 0x000fe20000000c00 */
[----:B------:R-:W-:Y:S02]  /*6050*/  LOP3.LUT R42, R28, 0x40, RZ, 0x3c, !PT ;  /* 0x000000401c2a7812 */ /* 0x000fe400078e3cff */
[----:B------:R-:W-:Y:S01]  /*6060*/  LEA R3, P3, R220, c[0x0][0x170], 0x1 ;  /* 0x00005c00dc037a11 */ /* 0x000fe200078608ff */
[----:B------:R-:W-:Y:S01]  /*6070*/  STS.128 [R20+0x200], R136 ;  /* 0x0002008814007388 */ /* 0x000fe20000000c00 */
[----:B------:R-:W-:Y:S02]  /*6080*/  LOP3.LUT R44, R28, 0x60, RZ, 0x3c, !PT ;  /* 0x000000601c2c7812 */ /* 0x000fe400078e3cff */
[----:B------:R-:W-:Y:S01]  /*6090*/  LEA.HI.X.SX32 R2, R220, c[0x0][0x174], 0x1, P3 ;  /* 0x00005d00dc027a11 */ /* 0x000fe200018f0eff */
[----:B------:R-:W-:Y:S01]  /*60a0*/  STS.128 [R20+0x280], R16 ;  /* 0x0002801014007388 */ /* 0x000fe20000000c00 */
[----:B------:R-:W-:-:S03]  /*60b0*/  IADD3 R22, R0, 0x6, RZ ;  /* 0x0000000600167810 */ /* 0x000fc60007ffe0ff */
[----:B------:R-:W-:Y:S04]  /*60c0*/  STS.128 [R20+0x400], R84 ;  /* 0x0004005414007388 */ /* 0x000fe80000000c00 */
[----:B------:R0:W-:Y:S04]  /*60d0*/  STS.128 [R20+0x480], R12 ;  /* 0x0004800c14007388 */ /* 0x0001e80000000c00 */
[----:B------:R-:W-:Y:S04]  /*60e0*/  STS.128 [R20+0x600], R144 ;  /* 0x0006009014007388 */ /* 0x000fe80000000c00 */
[----:B------:R-:W-:Y:S04]  /*60f0*/  STS.128 [R20+0x680], R8 ;  /* 0x0006800814007388 */ /* 0x000fe80000000c00 */
[----:B------:R-:W-:Y:S01]  /*6100*/  BAR.SYNC.DEFER_BLOCKING 0x0 ;  /* 0x0000000000007b1d */ /* 0x000fe20000010000 */
[C---:B0-----:R-:W-:Y:S01]  /*6110*/  IMAD R14, R0.reuse, c[0x0][0x198], RZ ;  /* 0x00006600000e7a24 */ /* 0x041fe200078e02ff */
[----:B------:R-:W-:-:S02]  /*6120*/  IADD3 R13, R0, 0x3, RZ ;  /* 0x00000003000d7810 */ /* 0x000fc40007ffe0ff */
[----:B------:R-:W-:Y:S02]  /*6130*/  IADD3 R15, R0, 0x4, RZ ;  /* 0x00000004000f7810 */ /* 0x000fe40007ffe0ff */
[----:B------:R-:W-:Y:S02]  /*6140*/  LEA R16, P3, R14, R3, 0x1 ;  /* 0x000000030e107211 */ /* 0x000fe400078608ff */
[----:B------:R-:W-:Y:S02]  /*6150*/  IADD3 R12, R0, 0x5, RZ ;  /* 0x00000005000c7810 */ /* 0x000fe40007ffe0ff */
[C---:B------:R-:W-:Y:S02]  /*6160*/  LEA.HI.X.SX32 R17, R14.reuse, R2, 0x1, P3 ;  /* 0x000000020e117211 */ /* 0x040fe400018f0eff */
[----:B------:R-:W-:Y:S02]  /*6170*/  IADD3 R14, R14, c[0x0][0x198], RZ ;  /* 0x000066000e0e7a10 */ /* 0x000fe40007ffe0ff */
[----:B------:R-:W-:-:S02]  /*6180*/  ISETP.LT.AND P5, PT, R13, c[0x0][0x17c], !P0 ;  /* 0x00005f000d007a0c */ /* 0x000fc400047a1270 */
[----:B------:R-:W-:Y:S02]  /*6190*/  IADD3 R21, R14, c[0x0][0x198], RZ ;  /* 0x000066000e157a10 */ /* 0x000fe40007ffe0ff */
[----:B------:R-:W-:Y:S02]  /*61a0*/  ISETP.LT.AND P4, PT, R15, c[0x0][0x17c], !P0 ;  /* 0x00005f000f007a0c */ /* 0x000fe40004781270 */
[----:B------:R-:W-:Y:S01]  /*61b0*/  ISETP.LT.AND P3, PT, R12, c[0x0][0x17c], !P0 ;  /* 0x00005f000c007a0c */ /* 0x000fe20004761270 */
[----:B------:R-:W0:Y:S01]  /*61c0*/  LDS.128 R32, [R28] ;  /* 0x000000001c207984 */ /* 0x000e220000000c00 */
[----:B------:R-:W-:-:S03]  /*61d0*/  IADD3 R23, R21, c[0x0][0x198], RZ ;  /* 0x0000660015177a10 */ /* 0x000fc60007ffe0ff */
[----:B------:R-:W1:Y:S01]  /*61e0*/  LDS.128 R4, [R31] ;  /* 0x000000001f047984 */ /* 0x000e620000000c00 */
[----:B------:R-:W-:-:S03]  /*61f0*/  IADD3 R27, R23, c[0x0][0x198], RZ ;  /* 0x00006600171b7a10 */ /* 0x000fc60007ffe0ff */
[----:B------:R-:W2:Y:S04]  /*6200*/  LDS.128 R8, [R42] ;  /* 0x000000002a087984 */ /* 0x000ea80000000c00 */
[----:B0-----:R0:W-:Y:S01]  /*6210*/  @P6 STG.E.U16 [R16.64], R32 ;  /* 0x0000002010006986 */ /* 0x0011e2000c101504 */
[----:B------:R-:W-:-:S04]  /*6220*/  LEA R18, P6, R14, R3, 0x1 ;  /* 0x000000030e127211 */ /* 0x000fc800078c08ff */
[-C--:B------:R-:W-:Y:S02]  /*6230*/  LEA.HI.X.SX32 R19, R14, R2.reuse, 0x1, P6 ;  /* 0x000000020e137211 */ /* 0x080fe400030f0eff */
[C---:B------:R-:W-:Y:S01]  /*6240*/  LEA R20, P6, R21.reuse, R3, 0x1 ;  /* 0x0000000315147211 */ /* 0x040fe200078c08ff */
[----:B------:R-:W3:Y:S03]  /*6250*/  LDS.128 R12, [R44] ;  /* 0x000000002c0c7984 */ /* 0x000ee60000000c00 */
[----:B------:R-:W-:Y:S02]  /*6260*/  LEA.HI.X.SX32 R21, R21, R2, 0x1, P6 ;  /* 0x0000000215157211 */ /* 0x000fe400030f0eff */
[----:B0-----:R-:W-:Y:S02]  /*6270*/  PRMT R17, R32, 0x7632, R17 ;  /* 0x0000763220117816 */ /* 0x001fe40000000011 */
[----:B------:R-:W-:-:S03]  /*6280*/  IADD3 R16, R0, 0x7, RZ ;  /* 0x0000000700107810 */ /* 0x000fc60007ffe0ff */
[----:B------:R-:W-:Y:S01]  /*6290*/  @P2 STG.E.U16 [R18.64], R17 ;  /* 0x0000001112002986 */ /* 0x000fe2000c101504 */
[----:B------:R-:W-:Y:S02]  /*62a0*/  ISETP.LT.AND P2, PT, R22, c[0x0][0x17c], !P0 ;  /* 0x00005f0016007a0c */ /* 0x000fe40004741270 */
[CC--:B------:R-:W-:Y:S01]  /*62b0*/  LEA R22, P6, R23.reuse, R3.reuse, 0x1 ;  /* 0x0000000317167211 */ /* 0x0c0fe200078c08ff */
[----:B-1----:R0:W-:Y:S01]  /*62c0*/  @P1 STG.E.U16 [R20.64], R4 ;  /* 0x0000000414001986 */ /* 0x0021e2000c101504 */
[----:B------:R-:W-:Y:S02]  /*62d0*/  ISETP.LT.AND P1, PT, R16, c[0x0][0x17c], !P0 ;  /* 0x00005f0010007a0c */ /* 0x000fe40004721270 */
[----:B------:R-:W-:Y:S01]  /*62e0*/  LEA.HI.X.SX32 R23, R23, R2, 0x1, P6 ;  /* 0x0000000217177211 */ /* 0x000fe200030f0eff */
[----:B------:R1:W4:Y:S01]  /*62f0*/  LDS.128 R16, [R28+0x800] ;  /* 0x000800001c107984 */ /* 0x0003220000000c00 */
[----:B------:R-:W-:-:S04]  /*6300*/  LEA R24, P6, R27, R3, 0x1 ;  /* 0x000000031b187211 */ /* 0x000fc800078c08ff */
[C---:B------:R-:W-:Y:S02]  /*6310*/  LEA.HI.X.SX32 R25, R27.reuse, R2, 0x1, P6 ;  /* 0x000000021b197211 */ /* 0x040fe400030f0eff */
[----:B------:R-:W-:Y:S02]  /*6320*/  IADD3 R27, R27, c[0x0][0x198], RZ ;  /* 0x000066001b1b7a10 */ /* 0x000fe40007ffe0ff */
[----:B0-----:R-:W-:Y:S02]  /*6330*/  PRMT R21, R4, 0x7632, R21 ;  /* 0x0000763204157816 */ /* 0x001fe40000000015 */
[----:B------:R-:W-:Y:S02]  /*6340*/  IADD3 R29, R27, c[0x0][0x198], RZ ;  /* 0x000066001b1d7a10 */ /* 0x000fe40007ffe0ff */
[----:B------:R-:W-:Y:S01]  /*6350*/  IADD3 R4, R0, 0x9, RZ ;  /* 0x0000000900047810 */ /* 0x000fe20007ffe0ff */
[----:B------:R-:W-:Y:S01]  /*6360*/  @P5 STG.E.U16 [R22.64], R21 ;  /* 0x0000001516005986 */ /* 0x000fe2000c101504 */
[----:B------:R-:W-:-:S02]  /*6370*/  ISETP.LT.AND P5, PT, R26, c[0x0][0x17c], !P0 ;  /* 0x00005f001a007a0c */ /* 0x000fc400047a1270 */
[-C--:B------:R-:W-:Y:S01]  /*6380*/  LEA R26, P6, R27, R3.reuse, 0x1 ;  /* 0x000000031b1a7211 */ /* 0x080fe200078c08ff */
[----:B------:R-:W0:Y:S01]  /*6390*/  LDS.128 R20, [R31+0x800] ;  /* 0x000800001f147984 */ /* 0x000e220000000c00 */
[----:B------:R-:W-:Y:S02]  /*63a0*/  IADD3 R30, R29, c[0x0][0x198], RZ ;  /* 0x000066001d1e7a10 */ /* 0x000fe40007ffe0ff */
[-C--:B------:R-:W-:Y:S01]  /*63b0*/  LEA.HI.X.SX32 R27, R27, R2.reuse, 0x1, P6 ;  /* 0x000000021b1b7211 */ /* 0x080fe200030f0eff */
[----:B--2---:R2:W-:Y:S01]  /*63c0*/  @P4 STG.E.U16 [R24.64], R8 ;  /* 0x0000000818004986 */ /* 0x0045e2000c101504 */
[C---:B-1----:R-:W-:Y:S02]  /*63d0*/  LEA R28, P6, R29.reuse, R3, 0x1 ;  /* 0x000000031d1c7211 */ /* 0x042fe400078c08ff */
[----:B------:R-:W-:Y:S02]  /*63e0*/  ISETP.LT.AND P4, PT, R4, c[0x0][0x17c], !P0 ;  /* 0x00005f0004007a0c */ /* 0x000fe40004781270 */
[----:B------:R-:W-:-:S02]  /*63f0*/  LEA.HI.X.SX32 R29, R29, R2, 0x1, P6 ;  /* 0x000000021d1d7211 */ /* 0x000fc400030f0eff */
[----:B------:R-:W-:Y:S02]  /*6400*/  LEA R36, P6, R30, R3, 0x1 ;  /* 0x000000031e247211 */ /* 0x000fe400078c08ff */
[----:B------:R-:W-:Y:S02]  /*6410*/  IADD3 R4, R0, 0xa, RZ ;  /* 0x0000000a00047810 */ /* 0x000fe40007ffe0ff */
[----:B------:R-:W-:Y:S02]  /*6420*/  LEA.HI.X.SX32 R37, R30, R2, 0x1, P6 ;  /* 0x000000021e257211 */ /* 0x000fe400030f0eff */
[----:B--2---:R-:W-:Y:S02]  /*6430*/  PRMT R25, R8, 0x7632, R25 ;  /* 0x0000763208197816 */ /* 0x004fe40000000019 */
[----:B------:R-:W-:Y:S02]  /*6440*/  IADD3 R8, R30, c[0x0][0x198], RZ ;  /* 0x000066001e087a10 */ /* 0x000fe40007ffe0ff */
[----:B---3--:R-:W-:Y:S01]  /*6450*/  PRMT R32, R12, 0x7632, R32 ;  /* 0x000076320c207816 */ /* 0x008fe20000000020 */
[----:B------:R-:W-:Y:S01]  /*6460*/  @P3 STG.E.U16 [R26.64], R25 ;  /* 0x000000191a003986 */ /* 0x000fe2000c101504 */
[----:B------:R-:W-:-:S02]  /*6470*/  ISETP.LT.AND P3, PT, R4, c[0x0][0x17c], !P0 ;  /* 0x00005f0004007a0c */ /* 0x000fc40004761270 */
[----:B------:R-:W-:Y:S01]  /*6480*/  LEA R38, P6, R8, R3, 0x1 ;  /* 0x0000000308267211 */ /* 0x000fe200078c08ff */
[----:B------:R-:W1:Y:S01]  /*6490*/  LDS.128 R24, [R42+0x800] ;  /* 0x000800002a187984 */ /* 0x000e620000000c00 */
[----:B------:R-:W-:Y:S02]  /*64a0*/  IADD3 R4, R0, 0xb, RZ ;  /* 0x0000000b00047810 */ /* 0x000fe40007ffe0ff */
[----:B------:R-:W-:Y:S01]  /*64b0*/  LEA.HI.X.SX32 R39, R8, R2, 0x1, P6 ;  /* 0x0000000208277211 */ /* 0x000fe200030f0eff */
[----:B------:R2:W-:Y:S01]  /*64c0*/  @P2 STG.E.U16 [R28.64], R12 ;  /* 0x0000000c1c002986 */ /* 0x0005e2000c101504 */
[----:B------:R-:W-:Y:S02]  /*64d0*/  ISETP.LT.AND P2, PT, R4, c[0x0][0x17c], !P0 ;  /* 0x00005f0004007a0c */ /* 0x000fe40004741270 */
[----:B------:R-:W-:Y:S01]  /*64e0*/  IADD3 R8, R8, c[0x0][0x198], RZ ;  /* 0x0000660008087a10 */ /* 0x000fe20007ffe0ff */
[----:B------:R-:W3:Y:S01]  /*64f0*/  LDS.128 R28, [R44+0x800] ;  /* 0x000800002c1c7984 */ /* 0x000ee20000000c00 */
[----:B------:R-:W-:-:S02]  /*6500*/  IADD3 R4, R0, 0xc, RZ ;  /* 0x0000000c00047810 */ /* 0x000fc40007ffe0ff */
[-C--:B------:R-:W-:Y:S01]  /*6510*/  LEA R40, P6, R8, R3.reuse, 0x1 ;  /* 0x0000000308287211 */ /* 0x080fe200078c08ff */
[----:B------:R5:W-:Y:S01]  /*6520*/  @P1 STG.E.U16 [R36.64], R32 ;  /* 0x0000002024001986 */ /* 0x000be2000c101504 */
[----:B------:R-:W-:Y:S02]  /*6530*/  ISETP.LT.AND P1, PT, R4, c[0x0][0x17c], !P0 ;  /* 0x00005f0004007a0c */ /* 0x000fe40004721270 */
[----:B------:R-:W-:Y:S01]  /*6540*/  IADD3 R4, R0, 0xd, RZ ;  /* 0x0000000d00047810 */ /* 0x000fe20007ffe0ff */
[----:B----4-:R4:W-:Y:S01]  /*6550*/  @P5 STG.E.U16 [R38.64], R16 ;  /* 0x0000001026005986 */ /* 0x0109e2000c101504 */
[C---:B--2---:R-:W-:Y:S02]  /*6560*/  IADD3 R12, R8.reuse, c[0x0][0x198], RZ ;  /* 0x00006600080c7a10 */ /* 0x044fe40007ffe0ff */
[----:B------:R-:W-:Y:S02]  /*6570*/  LEA.HI.X.SX32 R41, R8, R2, 0x1, P6 ;  /* 0x0000000208297211 */ /* 0x000fe400030f0eff */
[----:B------:R-:W-:-:S02]  /*6580*/  LEA R42, P6, R12, R3, 0x1 ;  /* 0x000000030c2a7211 */ /* 0x000fc400078c08ff */
[----:B------:R-:W-:Y:S02]  /*6590*/  ISETP.LT.AND P5, PT, R4, c[0x0][0x17c], !P0 ;  /* 0x00005f0004007a0c */ /* 0x000fe400047a1270 */
[----:B-----5:R-:W-:Y:S02]  /*65a0*/  PRMT R32, R16, 0x7632, R32 ;  /* 0x0000763210207816 */ /* 0x020fe40000000020 */
[----:B------:R-:W-:Y:S02]  /*65b0*/  IADD3 R8, R12, c[0x0][0x198], RZ ;  /* 0x000066000c087a10 */ /* 0x000fe40007ffe0ff */
[----:B------:R-:W-:Y:S01]  /*65c0*/  IADD3 R4, R0, 0xe, RZ ;  /* 0x0000000e00047810 */ /* 0x000fe20007ffe0ff */
[----:B------:R2:W-:Y:S01]  /*65d0*/  @P4 STG.E.U16 [R40.64], R32 ;  /* 0x0000002028004986 */ /* 0x0005e2000c101504 */
[----:B------:R-:W-:Y:S02]  /*65e0*/  LEA.HI.X.SX32 R43, R12, R2, 0x1, P6 ;  /* 0x000000020c2b7211 */ /* 0x000fe400030f0eff */
[----:B------:R-:W-:-:S02]  /*65f0*/  LEA R36, P6, R8, R3, 0x1 ;  /* 0x0000000308247211 */ /* 0x000fc400078c08ff */
[----:B------:R-:W-:Y:S01]  /*6600*/  ISETP.LT.AND P4, PT, R4, c[0x0][0x17c], !P0 ;  /* 0x00005f0004007a0c */ /* 0x000fe20004781270 */
[----:B0-----:R0:W-:Y:S01]  /*6610*/  @P3 STG.E.U16 [R42.64], R20 ;  /* 0x000000142a003986 */ /* 0x0011e2000c101504 */
[----:B------:R-:W-:Y:S02]  /*6620*/  IADD3 R12, R8, c[0x0][0x198], RZ ;  /* 0x00006600080c7a10 */ /* 0x000fe40007ffe0ff */
[----:B------:R-:W-:Y:S02]  /*6630*/  IADD3 R4, R0, 0xf, RZ ;  /* 0x0000000f00047810 */ /* 0x000fe40007ffe0ff */
[----:B------:R-:W-:Y:S02]  /*6640*/  LEA.HI.X.SX32 R37, R8, R2, 0x1, P6 ;  /* 0x0000000208257211 */ /* 0x000fe400030f0eff */
[----:B----4-:R-:W-:Y:S02]  /*6650*/  PRMT R16, R20, 0x7632, R16 ;  /* 0x0000763214107816 */ /* 0x010fe40000000010 */
[----:B------:R-:W-:-:S02]  /*6660*/  LEA R38, P6, R12, R3, 0x1 ;  /* 0x000000030c267211 */ /* 0x000fc400078c08ff */
[----:B------:R-:W-:Y:S01]  /*6670*/  ISETP.LT.AND P3, PT, R4, c[0x0][0x17c], !P0 ;  /* 0x00005f0004007a0c */ /* 0x000fe20004761270 */
[----:B------:R4:W-:Y:S01]  /*6680*/  @P2 STG.E.U16 [R36.64], R16 ;  /* 0x0000001024002986 */ /* 0x0009e2000c101504 */
[----:B------:R-:W-:Y:S02]  /*6690*/  IADD3 R8, R12, c[0x0][0x198], RZ ;  /* 0x000066000c087a10 */ /* 0x000fe40007ffe0ff */
[----:B------:R-:W-:Y:S02]  /*66a0*/  IADD3 R4, R0, 0x10, RZ ;  /* 0x0000001000047810 */ /* 0x000fe40007ffe0ff */
[----:B------:R-:W-:Y:S02]  /*66b0*/  LEA.HI.X.SX32 R39, R12, R2, 0x1, P6 ;  /* 0x000000020c277211 */ /* 0x000fe400030f0eff */
[----:B--2---:R-:W-:Y:S02]  /*66c0*/  LEA R40, P6, R8, R3, 0x1 ;  /* 0x0000000308287211 */ /* 0x004fe400078c08ff */
[----:B------:R-:W-:Y:S01]  /*66d0*/  ISETP.LT.AND P2, PT, R4, c[0x0][0x17c], !P0 ;  /* 0x00005f0004007a0c */ /* 0x000fe20004741270 */
[----:B-1----:R1:W-:Y:S01]  /*66e0*/  @P1 STG.E.U16 [R38.64], R24 ;  /* 0x0000001826001986 */ /* 0x0023e2000c101504 */
[----:B------:R-:W-:-:S02]  /*66f0*/  IADD3 R12, R8, c[0x0][0x198], RZ ;  /* 0x00006600080c7a10 */ /* 0x000fc40007ffe0ff */
[----:B------:R-:W-:Y:S02]  /*6700*/  IADD3 R4, R0, 0x11, RZ ;  /* 0x0000001100047810 */ /* 0x000fe40007ffe0ff */
[----:B------:R-:W-:Y:S02]  /*6710*/  LEA.HI.X.SX32 R41, R8, R2, 0x1, P6 ;  /* 0x0000000208297211 */ /* 0x000fe400030f0eff */
[----:B0-----:R-:W-:Y:S02]  /*6720*/  LEA R42, P6, R12, R3, 0x1 ;  /* 0x000000030c2a7211 */ /* 0x001fe400078c08ff */
[----:B------:R-:W-:Y:S02]  /*6730*/  PRMT R20, R24, 0x7632, R20 ;  /* 0x0000763218147816 */ /* 0x000fe40000000014 */
[----:B------:R-:W-:Y:S02]  /*6740*/  ISETP.LT.AND P1, PT, R4, c[0x0][0x17c], !P0 ;  /* 0x00005f0004007a0c */ /* 0x000fe40004721270 */
[----:B------:R-:W-:Y:S01]  /*6750*/  IADD3 R8, R12, c[0x0][0x198], RZ ;  /* 0x000066000c087a10 */ /* 0x000fe20007ffe0ff */
[----:B------:R0:W-:Y:S01]  /*6760*/  @P5 STG.E.U16 [R40.64], R20 ;  /* 0x0000001428005986 */ /* 0x0001e2000c101504 */
[----:B------:R-:W-:-:S02]  /*6770*/  IADD3 R4, R0, 0x12, RZ ;  /* 0x0000001200047810 */ /* 0x000fc40007ffe0ff */
[-C--:B------:R-:W-:Y:S02]  /*6780*/  LEA.HI.X.SX32 R43, R12, R2.reuse, 0x1, P6 ;  /* 0x000000020c2b7211 */ /* 0x080fe400030f0eff */
[----:B----4-:R-:W-:Y:S02]  /*6790*/  LEA R36, P6, R8, R3, 0x1 ;  /* 0x0000000308247211 */ /* 0x010fe400078c08ff */
[----:B------:R-:W-:Y:S01]  /*67a0*/  ISETP.LT.AND P5, PT, R4, c[0x0][0x17c], !P0 ;  /* 0x00005f0004007a0c */ /* 0x000fe200047a1270 */
[----:B---3--:R2:W-:Y:S01]  /*67b0*/  @P4 STG.E.U16 [R42.64], R28 ;  /* 0x0000001c2a004986 */ /* 0x0085e2000c101504 */
[----:B------:R-:W-:Y:S02]  /*67c0*/  IADD3 R12, R8, c[0x0][0x198], RZ ;  /* 0x00006600080c7a10 */ /* 0x000fe40007ffe0ff */
[----:B------:R-:W-:Y:S02]  /*67d0*/  IADD3 R4, R0, 0x13, RZ ;  /* 0x0000001300047810 */ /* 0x000fe40007ffe0ff */
[----:B------:R-:W-:-:S02]  /*67e0*/  LEA.HI.X.SX32 R37, R8, R2, 0x1, P6 ;  /* 0x0000000208257211 */ /* 0x000fc400030f0eff */
[----:B------:R-:W-:Y:S02]  /*67f0*/  PRMT R16, R28, 0x7632, R16 ;  /* 0x000076321c107816 */ /* 0x000fe40000000010 */
[----:B-1----:R-:W-:Y:S02]  /*6800*/  LEA R38, P6, R12, R3, 0x1 ;  /* 0x000000030c267211 */ /* 0x002fe400078c08ff */
[----:B------:R-:W-:Y:S01]  /*6810*/  ISETP.LT.AND P4, PT, R4, c[0x0][0x17c], !P0 ;  /* 0x00005f0004007a0c */ /* 0x000fe20004781270 */
[----:B------:R1:W-:Y:S01]  /*6820*/  @P3 STG.E.U16 [R36.64], R16 ;  /* 0x0000001024003986 */ /* 0x0003e2000c101504 */
[----:B------:R-:W-:Y:S02]  /*6830*/  IADD3 R8, R12, c[0x0][0x198], RZ ;  /* 0x000066000c087a10 */ /* 0x000fe40007ffe0ff */
[----:B------:R-:W-:Y:S02]  /*6840*/  IADD3 R4, R0, 0x14, RZ ;  /* 0x0000001400047810 */ /* 0x000fe40007ffe0ff */
[----:B------:R-:W-:-:S02]  /*6850*/  LEA.HI.X.SX32 R39, R12, R2, 0x1, P6 ;  /* 0x000000020c277211 */ /* 0x000fc400030f0eff */
[-C--:B0-----:R-:W-:Y:S02]  /*6860*/  LEA R40, P6, R8, R3.reuse, 0x1 ;  /* 0x0000000308287211 */ /* 0x081fe400078c08ff */
[----:B------:R-:W-:Y:S01]  /*6870*/  ISETP.LT.AND P3, PT, R4, c[0x0][0x17c], !P0 ;  /* 0x00005f0004007a0c */ /* 0x000fe20004761270 */
[----:B------:R0:W-:Y:S01]  /*6880*/  @P2 STG.E.U16 [R38.64], R33 ;  /* 0x0000002126002986 */ /* 0x0001e2000c101504 */
[----:B------:R-:W-:Y:S02]  /*6890*/  IADD3 R12, R8, c[0x0][0x198], RZ ;  /* 0x00006600080c7a10 */ /* 0x000fe40007ffe0ff */
[----:B------:R-:W-:Y:S02]  /*68a0*/  IADD3 R4, R0, 0x15, RZ ;  /* 0x0000001500047810 */ /* 0x000fe40007ffe0ff */
[----:B------:R-:W-:Y:S02]  /*68b0*/  LEA.HI.X.SX32 R41, R8, R2, 0x1, P6 ;  /* 0x0000000208297211 */ /* 0x000fe400030f0eff */
[----:B--2---:R-:W-:-:S02]  /*68c0*/  LEA R42, P6, R12, R3, 0x1 ;  /* 0x000000030c2a7211 */ /* 0x004fc400078c08ff */
[----:B------:R-:W-:Y:S02]  /*68d0*/  PRMT R20, R33, 0x7632, R20 ;  /* 0x0000763221147816 */ /* 0x000fe40000000014 */
[----:B------:R-:W-:Y:S02]  /*68e0*/  ISETP.LT.AND P2, PT, R4, c[0x0][0x17c], !P0 ;  /* 0x00005f0004007a0c */ /* 0x000fe40004741270 */
[----:B------:R-:W-:Y:S01]  /*68f0*/  IADD3 R8, R12, c[0x0][0x198], RZ ;  /* 0x000066000c087a10 */ /* 0x000fe20007ffe0ff */
[----:B------:R-:W-:Y:S01]  /*6900*/  @P1 STG.E.U16 [R40.64], R20 ;  /* 0x0000001428001986 */ /* 0x000fe2000c101504 */
[----:B------:R-:W-:Y:S02]  /*6910*/  IADD3 R4, R0, 0x16, RZ ;  /* 0x0000001600047810 */ /* 0x000fe40007ffe0ff */
[----:B------:R-:W-:Y:S02]  /*6920*/  LEA.HI.X.SX32 R43, R12, R2, 0x1, P6 ;  /* 0x000000020c2b7211 */ /* 0x000fe400030f0eff */
[----:B-1----:R-:W-:-:S02]  /*6930*/  LEA R36, P6, R8, R3, 0x1 ;  /* 0x0000000308247211 */ /* 0x002fc400078c08ff */
[----:B------:R-:W-:Y:S01]  /*6940*/  ISETP.LT.AND P1, PT, R4, c[0x0][0x17c], !P0 ;  /* 0x00005f0004007a0c */ /* 0x000fe20004721270 */
[----:B------:R1:W-:Y:S01]  /*6950*/  @P5 STG.E.U16 [R42.64], R5 ;  /* 0x000000052a005986 */ /* 0x0003e2000c101504 */
[----:B------:R-:W-:Y:S02]  /*6960*/  IADD3 R12, R8, c[0x0][0x198], RZ ;  /* 0x00006600080c7a10 */ /* 0x000fe40007ffe0ff */
[----:B------:R-:W-:Y:S02]  /*6970*/  IADD3 R4, R0, 0x17, RZ ;  /* 0x0000001700047810 */ /* 0x000fe40007ffe0ff */
[----:B------:R-:W-:Y:S02]  /*6980*/  LEA.HI.X.SX32 R37, R8, R2, 0x1, P6 ;  /* 0x0000000208257211 */ /* 0x000fe400030f0eff */
[----:B------:R-:W-:Y:S02]  /*6990*/  PRMT R16, R5, 0x7632, R16 ;  /* 0x0000763205107816 */ /* 0x000fe40000000010 */
[----:B------:R-:W-:-:S02]  /*69a0*/  LEA R32, P6, R12, R3, 0x1 ;  /* 0x000000030c207211 */ /* 0x000fc400078c08ff */
[----:B------:R-:W-:Y:S01]  /*69b0*/  ISETP.LT.AND P5, PT, R4, c[0x0][0x17c], !P0 ;  /* 0x00005f0004007a0c */ /* 0x000fe200047a1270 */
[----:B------:R2:W-:Y:S01]  /*69c0*/  @P4 STG.E.U16 [R36.64], R16 ;  /* 0x0000001024004986 */ /* 0x0005e2000c101504 */
[----:B------:R-:W-:Y:S02]  /*69d0*/  IADD3 R4, R0, 0x18, RZ ;  /* 0x0000001800047810 */ /* 0x000fe40007ffe0ff */
[C---:B------:R-:W-:Y:S02]  /*69e0*/  IADD3 R8, R12.reuse, c[0x0][0x198], RZ ;  /* 0x000066000c087a10 */ /* 0x040fe40007ffe0ff */
[----:B0-----:R-:W-:Y:S02]  /*69f0*/  LEA.HI.X.SX32 R33, R12, R2, 0x1, P6 ;  /* 0x000000020c217211 */ /* 0x001fe400030f0eff */
[----:B------:R-:W-:Y:S02]  /*6a00*/  ISETP.LT.AND P4, PT, R4, c[0x0][0x17c], !P0 ;  /* 0x00005f0004007a0c */ /* 0x000fe40004781270 */
[----:B-1----:R-:W-:Y:S01]  /*6a10*/  IADD3 R5, R0, 0x19, RZ ;  /* 0x0000001900057810 */ /* 0x002fe20007ffe0ff */
[----:B------:R0:W-:Y:S01]  /*6a20*/  @P3 STG.E.U16 [R32.64], R9 ;  /* 0x0000000920003986 */ /* 0x0001e2000c101504 */
[----:B------:R-:W-:-:S02]  /*6a30*/  LEA R4, P6, R8, R3, 0x1 ;  /* 0x0000000308047211 */ /* 0x000fc400078c08ff */
[C---:B------:R-:W-:Y:S02]  /*6a40*/  IADD3 R12, R8.reuse, c[0x0][0x198], RZ ;  /* 0x00006600080c7a10 */ /* 0x040fe40007ffe0ff */
[----:B------:R-:W-:Y:S02]  /*6a50*/  ISETP.LT.AND P3, PT, R5, c[0x0][0x17c], !P0 ;  /* 0x00005f0005007a0c */ /* 0x000fe40004761270 */
[----:B------:R-:W-:Y:S02]  /*6a60*/  LEA.HI.X.SX32 R5, R8, R2, 0x1, P6 ;  /* 0x0000000208057211 */ /* 0x000fe400030f0eff */
[----:B------:R-:W-:Y:S02]  /*6a70*/  PRMT R20, R9, 0x7632, R20 ;  /* 0x0000763209147816 */ /* 0x000fe40000000014 */
[----:B------:R-:W-:Y:S02]  /*6a80*/  LEA R38, P6, R12, R3, 0x1 ;  /* 0x000000030c267211 */ /* 0x000fe400078c08ff */
[----:B------:R-:W-:Y:S01]  /*6a90*/  IADD3 R8, R0, 0x1a, RZ ;  /* 0x0000001a00087810 */ /* 0x000fe20007ffe0ff */
[----:B------:R1:W-:Y:S01]  /*6aa0*/  @P2 STG.E.U16 [R4.64], R20 ;  /* 0x0000001404002986 */ /* 0x0003e2000c101504 */
[----:B--2---:R-:W-:-:S02]  /*6ab0*/  IADD3 R16, R12, c[0x0][0x198], RZ ;  /* 0x000066000c107a10 */ /* 0x004fc40007ffe0ff */
[-C--:B------:R-:W-:Y:S02]  /*6ac0*/  LEA.HI.X.SX32 R39, R12, R2.reuse, 0x1, P6 ;  /* 0x000000020c277211 */ /* 0x080fe400030f0eff */
[----:B------:R-:W-:Y:S02]  /*6ad0*/  ISETP.LT.AND P2, PT, R8, c[0x0][0x17c], !P0 ;  /* 0x00005f0008007a0c */ /* 0x000fe40004741270 */
[----:B------:R-:W-:Y:S01]  /*6ae0*/  LEA R36, P6, R16, R3, 0x1 ;  /* 0x0000000310247211 */ /* 0x000fe200078c08ff */
[----:B------:R2:W-:Y:S01]  /*6af0*/  @P1 STG.E.U16 [R38.64], R13 ;  /* 0x0000000d26001986 */ /* 0x0005e2000c101504 */
[----:B------:R-:W-:Y:S02]  /*6b00*/  IADD3 R8, R0, 0x1b, RZ ;  /* 0x0000001b00087810 */ /* 0x000fe40007ffe0ff */
[C---:B0-----:R-:W-:Y:S02]  /*6b10*/  IADD3 R9, R16.reuse, c[0x0][0x198], RZ ;  /* 0x0000660010097a10 */ /* 0x041fe40007ffe0ff */
[----:B------:R-:W-:-:S02]  /*6b20*/  LEA.HI.X.SX32 R37, R16, R2, 0x1, P6 ;  /* 0x0000000210257211 */ /* 0x000fc400030f0eff */
[----:B------:R-:W-:Y:S02]  /*6b30*/  ISETP.LT.AND P1, PT, R8, c[0x0][0x17c], !P0 ;  /* 0x00005f0008007a0c */ /* 0x000fe40004721270 */
[----:B------:R-:W-:Y:S02]  /*6b40*/  LEA R8, P6, R9, R3, 0x1 ;  /* 0x0000000309087211 */ /* 0x000fe400078c08ff */
[----:B------:R-:W-:Y:S02]  /*6b50*/  PRMT R24, R13, 0x7632, R24 ;  /* 0x000076320d187816 */ /* 0x000fe40000000018 */
[C---:B------:R-:W-:Y:S02]  /*6b60*/  IADD3 R16, R9.reuse, c[0x0][0x198], RZ ;  /* 0x0000660009107a10 */ /* 0x040fe40007ffe0ff */
[----:B------:R-:W-:Y:S01]  /*6b70*/  LEA.HI.X.SX32 R9, R9, R2, 0x1, P6 ;  /* 0x0000000209097211 */ /* 0x000fe200030f0eff */
[----:B------:R0:W-:Y:S01]  /*6b80*/  @P5 STG.E.U16 [R36.64], R24 ;  /* 0x0000001824005986 */ /* 0x0001e2000c101504 */
[----:B-1----:R-:W-:-:S02]  /*6b90*/  IADD3 R5, R0, 0x1d, RZ ;  /* 0x0000001d00057810 */ /* 0x002fc40007ffe0ff */
[----:B------:R-:W-:Y:S01]  /*6ba0*/  IADD3 R12, R0, 0x1c, RZ ;  /* 0x0000001c000c7810 */ /* 0x000fe20007ffe0ff */
[----:B------:R1:W-:Y:S01]  /*6bb0*/  @P4 STG.E.U16 [R8.64], R17 ;  /* 0x0000001108004986 */ /* 0x0003e2000c101504 */
[C---:B------:R-:W-:Y:S02]  /*6bc0*/  LEA R4, P6, R16.reuse, R3, 0x1 ;  /* 0x0000000310047211 */ /* 0x040fe400078c08ff */
[----:B--2---:R-:W-:Y:S02]  /*6bd0*/  IADD3 R13, R16, c[0x0][0x198], RZ ;  /* 0x00006600100d7a10 */ /* 0x004fe40007ffe0ff */
[----:B------:R-:W-:Y:S02]  /*6be0*/  ISETP.LT.AND P4, PT, R5, c[0x0][0x17c], !P0 ;  /* 0x00005f0005007a0c */ /* 0x000fe40004781270 */
[----:B------:R-:W-:Y:S02]  /*6bf0*/  ISETP.LT.AND P5, PT, R12, c[0x0][0x17c], !P0 ;  /* 0x00005f000c007a0c */ /* 0x000fe400047a1270 */
[----:B------:R-:W-:-:S02]  /*6c00*/  LEA.HI.X.SX32 R5, R16, R2, 0x1, P6 ;  /* 0x0000000210057211 */ /* 0x000fc400030f0eff */
[CC--:B------:R-:W-:Y:S02]  /*6c10*/  LEA R12, P6, R13.reuse, R3.reuse, 0x1 ;  /* 0x000000030d0c7211 */ /* 0x0c0fe400078c08ff */
[----:B------:R-:W-:Y:S02]  /*6c20*/  IADD3 R20, R13, c[0x0][0x198], RZ ;  /* 0x000066000d147a10 */ /* 0x000fe40007ffe0ff */
[----:B0-----:R-:W-:Y:S02]  /*6c30*/  PRMT R24, R17, 0x7632, R24 ;  /* 0x0000763211187816 */ /* 0x001fe40000000018 */
[----:B------:R-:W-:Y:S02]  /*6c40*/  LEA.HI.X.SX32 R13, R13, R2, 0x1, P6 ;  /* 0x000000020d0d7211 */ /* 0x000fe400030f0eff */
[----:B------:R-:W-:Y:S01]  /*6c50*/  LEA R32, P6, R20, R3, 0x1 ;  /* 0x0000000314207211 */ /* 0x000fe200078c08ff */
[----:B------:R0:W-:Y:S01]  /*6c60*/  @P3 STG.E.U16 [R4.64], R24 ;  /* 0x0000001804003986 */ /* 0x0001e2000c101504 */
[----:B-1----:R-:W-:-:S02]  /*6c70*/  IADD3 R8, R0, 0x1f, RZ ;  /* 0x0000001f00087810 */ /* 0x002fc40007ffe0ff */
[C---:B------:R-:W-:Y:S01]  /*6c80*/  IADD3 R9, R20.reuse, c[0x0][0x198], RZ ;  /* 0x0000660014097a10 */ /* 0x040fe20007ffe0ff */
[----:B------:R1:W-:Y:S01]  /*6c90*/  @P2 STG.E.U16 [R12.64], R21 ;  /* 0x000000150c002986 */ /* 0x0003e2000c101504 */
[----:B------:R-:W-:Y:S02]  /*6ca0*/  LEA.HI.X.SX32 R33, R20, R2, 0x1, P6 ;  /* 0x0000000214217211 */ /* 0x000fe400030f0eff */
[----:B------:R-:W-:Y:S02]  /*6cb0*/  ISETP.LT.AND P2, PT, R8, c[0x0][0x17c], !P0 ;  /* 0x00005f0008007a0c */ /* 0x000fe40004741270 */
[----:B------:R-:W-:Y:S02]  /*6cc0*/  LEA R8, P6, R9, R3, 0x1 ;  /* 0x0000000309087211 */ /* 0x000fe400078c08ff */
[----:B------:R-:W-:Y:S02]  /*6cd0*/  IADD3 R16, R0, 0x1e, RZ ;  /* 0x0000001e00107810 */ /* 0x000fe40007ffe0ff */
[----:B------:R-:W-:-:S02]  /*6ce0*/  PRMT R20, R21, 0x7632, R20 ;  /* 0x0000763215147816 */ /* 0x000fc40000000014 */
[C---:B------:R-:W-:Y:S02]  /*6cf0*/  IADD3 R17, R9.reuse, c[0x0][0x198], RZ ;  /* 0x0000660009117a10 */ /* 0x040fe40007ffe0ff */
[----:B------:R-:W-:Y:S01]  /*6d00*/  LEA.HI.X.SX32 R9, R9, R2, 0x1, P6 ;  /* 0x0000000209097211 */ /* 0x000fe200030f0eff */
[----:B------:R-:W-:Y:S01]  /*6d10*/  @P1 STG.E.U16 [R32.64], R20 ;  /* 0x0000001420001986 */ /* 0x000fe2000c101504 */
[----:B0-----:R-:W-:Y:S02]  /*6d20*/  IADD3 R5, R0, 0x21, RZ ;  /* 0x0000002100057810 */ /* 0x001fe40007ffe0ff */
[----:B------:R-:W-:Y:S01]  /*6d30*/  ISETP.LT.AND P3, PT, R16, c[0x0][0x17c], !P0 ;  /* 0x00005f0010007a0c */ /* 0x000fe20004761270 */
[----:B------:R0:W-:Y:S01]  /*6d40*/  @P5 STG.E.U16 [R8.64], R25 ;  /* 0x0000001908005986 */ /* 0x0001e2000c101504 */
[----:B------:R-:W-:Y:S02]  /*6d50*/  LEA R4, P6, R17, R3, 0x1 ;  /* 0x0000000311047211 */ /* 0x000fe400078c08ff */
[----:B------:R-:W-:-:S02]  /*6d60*/  IADD3 R16, R0, 0x20, RZ ;  /* 0x0000002000107810 */ /* 0x000fc40007ffe0ff */
[----:B-1----:R-:W-:Y:S02]  /*6d70*/  IADD3 R13, R17, c[0x0][0x198], RZ ;  /* 0x00006600110d7a10 */ /* 0x002fe40007ffe0ff */
[----:B------:R-:W-:Y:S02]  /*6d80*/  ISETP.LT.AND P5, PT, R5, c[0x0][0x17c], !P0 ;  /* 0x00005f0005007a0c */ /* 0x000fe400047a1270 */
[----:B------:R-:W-:Y:S02]  /*6d90*/  LEA.HI.X.SX32 R5, R17, R2, 0x1, P6 ;  /* 0x0000000211057211 */ /* 0x000fe400030f0eff */
[----:B------:R-:W-:Y:S02]  /*6da0*/  PRMT R21, R25, 0x7632, R21 ;  /* 0x0000763219157816 */ /* 0x000fe40000000015 */
[----:B------:R-:W-:Y:S02]  /*6db0*/  ISETP.LT.AND P1, PT, R16, c[0x0][0x17c], !P0 ;  /* 0x00005f0010007a0c */ /* 0x000fe40004721270 */
[----:B------:R-:W-:Y:S01]  /*6dc0*/  LEA R12, P6, R13, R3, 0x1 ;  /* 0x000000030d0c7211 */ /* 0x000fe200078c08ff */
[----:B------:R1:W-:Y:S01]  /*6dd0*/  @P4 STG.E.U16 [R4.64], R21 ;  /* 0x0000001504004986 */ /* 0x0003e2000c101504 */
[----:B------:R-:W-:-:S02]  /*6de0*/  IADD3 R16, R0, 0x22, RZ ;  /* 0x0000002200107810 */ /* 0x000fc40007ffe0ff */
[C---:B------:R-:W-:Y:S02]  /*6df0*/  IADD3 R17, R13.reuse, c[0x0][0x198], RZ ;  /* 0x000066000d117a10 */ /* 0x040fe40007ffe0ff */
[----:B------:R-:W-:Y:S02]  /*6e00*/  LEA.HI.X.SX32 R13, R13, R2, 0x1, P6 ;  /* 0x000000020d0d7211 */ /* 0x000fe400030f0eff */
[----:B------:R-:W-:Y:S02]  /*6e10*/  ISETP.LT.AND P4, PT, R16, c[0x0][0x17c], !P0 ;  /* 0x00005f0010007a0c */ /* 0x000fe40004781270 */
[C---:B------:R-:W-:Y:S01]  /*6e20*/  LEA R16, P6, R17.reuse, R3, 0x1 ;  /* 0x0000000311107211 */ /* 0x040fe200078c08ff */
[----:B------:R2:W-:Y:S01]  /*6e30*/  @P3 STG.E.U16 [R12.64], R29 ;  /* 0x0000001d0c003986 */ /* 0x0005e2000c101504 */
[----:B0-----:R-:W-:Y:S02]  /*6e40*/  IADD3 R8, R0, 0x23, RZ ;  /* 0x0000002300087810 */ /* 0x001fe40007ffe0ff */
[----:B------:R-:W-:-:S02]  /*6e50*/  IADD3 R9, R17, c[0x0][0x198], RZ ;  /* 0x0000660011097a10 */ /* 0x000fc40007ffe0ff */
[-C--:B------:R-:W-:Y:S02]  /*6e60*/  LEA.HI.X.SX32 R17, R17, R2.reuse, 0x1, P6 ;  /* 0x0000000211117211 */ /* 0x080fe400030f0eff */
[----:B------:R-:W-:Y:S02]  /*6e70*/  ISETP.LT.AND P3, PT, R8, c[0x0][0x17c], !P0 ;  /* 0x00005f0008007a0c */ /* 0x000fe40004761270 */
[----:B------:R-:W-:Y:S02]  /*6e80*/  LEA R8, P6, R9, R3, 0x1 ;  /* 0x0000000309087211 */ /* 0x000fe400078c08ff */
[----:B------:R-:W-:Y:S02]  /*6e90*/  PRMT R24, R29, 0x7632, R24 ;  /* 0x000076321d187816 */ /* 0x000fe40000000018 */
[C---:B-1----:R-:W-:Y:S02]  /*6ea0*/  IADD3 R21, R9.reuse, c[0x0][0x198], RZ ;  /* 0x0000660009157a10 */ /* 0x042fe40007ffe0ff */
[----:B------:R-:W-:Y:S01]  /*6eb0*/  LEA.HI.X.SX32 R9, R9, R2, 0x1, P6 ;  /* 0x0000000209097211 */ /* 0x000fe200030f0eff */
[----:B------:R0:W-:Y:S01]  /*6ec0*/  @P2 STG.E.U16 [R16.64], R24 ;  /* 0x0000001810002986 */ /* 0x0001e2000c101504 */
[----:B------:R-:W-:-:S02]  /*6ed0*/  IADD3 R5, R0, 0x25, RZ ;  /* 0x0000002500057810 */ /* 0x000fc40007ffe0ff */
[CC--:B------:R-:W-:Y:S01]  /*6ee0*/  LEA R4, P6, R21.reuse, R3.reuse, 0x1 ;  /* 0x0000000315047211 */ /* 0x0c0fe200078c08ff */
[----:B------:R1:W-:Y:S01]  /*6ef0*/  @P1 STG.E.U16 [R8.64], R34 ;  /* 0x0000002208001986 */ /* 0x0003e2000c101504 */
[----:B--2---:R-:W-:Y:S02]  /*6f00*/  IADD3 R13, R21, c[0x0][0x198], RZ ;  /* 0x00006600150d7a10 */ /* 0x004fe40007ffe0ff */
[----:B------:R-:W-:Y:S02]  /*6f10*/  ISETP.LT.AND P1, PT, R5, c[0x0][0x17c], !P0 ;  /* 0x00005f0005007a0c */ /* 0x000fe40004721270 */
[----:B------:R-:W-:Y:S02]  /*6f20*/  LEA.HI.X.SX32 R5, R21, R2, 0x1, P6 ;  /* 0x0000000215057211 */ /* 0x000fe400030f0eff */
[----:B------:R-:W-:Y:S02]  /*6f30*/  PRMT R21, R34, 0x7632, R21 ;  /* 0x0000763222157816 */ /* 0x000fe40000000015 */
[----:B------:R-:W-:-:S02]  /*6f40*/  LEA R12, P6, R13, R3, 0x1 ;  /* 0x000000030d0c7211 */ /* 0x000fc400078c08ff */
[C---:B0-----:R-:W-:Y:S01]  /*6f50*/  IADD3 R16, R0.reuse, 0x26, RZ ;  /* 0x0000002600107810 */ /* 0x041fe20007ffe0ff */
[----:B------:R0:W-:Y:S01]  /*6f60*/  @P5 STG.E.U16 [R4.64], R21 ;  /* 0x0000001504005986 */ /* 0x0001e2000c101504 */
[C---:B------:R-:W-:Y:S02]  /*6f70*/  IADD3 R17, R13.reuse, c[0x0][0x198], RZ ;  /* 0x000066000d117a10 */ /* 0x040fe40007ffe0ff */
[----:B------:R-:W-:Y:S02]  /*6f80*/  IADD3 R20, R0, 0x24, RZ ;  /* 0x0000002400147810 */ /* 0x000fe40007ffe0ff */
[----:B------:R-:W-:Y:S02]  /*6f90*/  LEA.HI.X.SX32 R13, R13, R2, 0x1, P6 ;  /* 0x000000020d0d7211 */ /* 0x000fe400030f0eff */
[----:B------:R-:W-:Y:S02]  /*6fa0*/  ISETP.LT.AND P5, PT, R16, c[0x0][0x17c], !P0 ;  /* 0x00005f0010007a0c */ /* 0x000fe400047a1270 */
[----:B------:R-:W-:Y:S01]  /*6fb0*/  LEA R16, P6, R17, R3, 0x1 ;  /* 0x0000000311107211 */ /* 0x000fe200078c08ff */
[----:B------:R2:W-:Y:S01]  /*6fc0*/  @P4 STG.E.U16 [R12.64], R6 ;  /* 0x000000060c004986 */ /* 0x0005e2000c101504 */
[----:B-1----:R-:W-:-:S02]  /*6fd0*/  IADD3 R8, R0, 0x27, RZ ;  /* 0x0000002700087810 */ /* 0x002fc40007ffe0ff */
[----:B------:R-:W-:Y:S02]  /*6fe0*/  ISETP.LT.AND P2, PT, R20, c[0x0][0x17c], !P0 ;  /* 0x00005f0014007a0c */ /* 0x000fe40004741270 */
[C---:B------:R-:W-:Y:S02]  /*6ff0*/  IADD3 R9, R17.reuse, c[0x0][0x198], RZ ;  /* 0x0000660011097a10 */ /* 0x040fe40007ffe0ff */
[----:B------:R-:W-:Y:S02]  /*7000*/  LEA.HI.X.SX32 R17, R17, R2, 0x1, P6 ;  /* 0x0000000211117211 */ /* 0x000fe400030f0eff */
[----:B------:R-:W-:Y:S02]  /*7010*/  ISETP.LT.AND P4, PT, R8, c[0x0][0x17c], !P0 ;  /* 0x00005f0008007a0c */ /* 0x000fe40004781270 */
[----:B------:R-:W-:Y:S02]  /*7020*/  LEA R8, P6, R9, R3, 0x1 ;  /* 0x0000000309087211 */ /* 0x000fe400078c08ff */
[----:B------:R-:W-:-:S02]  /*7030*/  PRMT R24, R6, 0x7632, R24 ;  /* 0x0000763206187816 */ /* 0x000fc40000000018 */
[C---:B0-----:R-:W-:Y:S02]  /*7040*/  IADD3 R21, R9.reuse, c[0x0][0x198], RZ ;  /* 0x0000660009157a10 */ /* 0x041fe40007ffe0ff */
[----:B------:R-:W-:Y:S01]  /*7050*/  LEA.HI.X.SX32 R9, R9, R2, 0x1, P6 ;  /* 0x0000000209097211 */ /* 0x000fe200030f0eff */
[----:B------:R0:W-:Y:S01]  /*7060*/  @P3 STG.E.U16 [R16.64], R24 ;  /* 0x0000001810003986 */ /* 0x0001e2000c101504 */
[----:B------:R-:W-:Y:S02]  /*7070*/  IADD3 R5, R0, 0x29, RZ ;  /* 0x0000002900057810 */ /* 0x000fe40007ffe0ff */
[C---:B------:R-:W-:Y:S01]  /*7080*/  LEA R4, P6, R21.reuse, R3, 0x1 ;  /* 0x0000000315047211 */ /* 0x040fe200078c08ff */
[----:B------:R1:W-:Y:S01]  /*7090*/  @P2 STG.E.U16 [R8.64], R10 ;  /* 0x0000000a08002986 */ /* 0x0003e2000c101504 */
[----:B--2---:R-:W-:Y:S02]  /*70a0*/  IADD3 R13, R21, c[0x0][0x198], RZ ;  /* 0x00006600150d7a10 */ /* 0x004fe40007ffe0ff */
[----:B------:R-:W-:-:S02]  /*70b0*/  ISETP.LT.AND P2, PT, R5, c[0x0][0x17c], !P0 ;  /* 0x00005f0005007a0c */ /* 0x000fc40004741270 */
[-C--:B------:R-:W-:Y:S02]  /*70c0*/  LEA.HI.X.SX32 R5, R21, R2.reuse, 0x1, P6 ;  /* 0x0000000215057211 */ /* 0x080fe400030f0eff */
[CC--:B------:R-:W-:Y:S02]  /*70d0*/  LEA R12, P6, R13.reuse, R3.reuse, 0x1 ;  /* 0x000000030d0c7211 */ /* 0x0c0fe400078c08ff */
[C---:B0-----:R-:W-:Y:S02]  /*70e0*/  IADD3 R17, R13.reuse, c[0x0][0x198], RZ ;  /* 0x000066000d117a10 */ /* 0x041fe40007ffe0ff */
[----:B------:R-:W-:Y:S02]  /*70f0*/  IADD3 R20, R0, 0x28, RZ ;  /* 0x0000002800147810 */ /* 0x000fe40007ffe0ff */
[----:B------:R-:W-:Y:S02]  /*7100*/  LEA.HI.X.SX32 R13, R13, R2, 0x1, P6 ;  /* 0x000000020d0d7211 */ /* 0x000fe400030f0eff */
[----:B------:R-:W-:-:S02]  /*7110*/  LEA R16, P6, R17, R3, 0x1 ;  /* 0x0000000311107211 */ /* 0x000fc400078c08ff */
[----:B------:R-:W-:Y:S02]  /*7120*/  ISETP.LT.AND P3, PT, R20, c[0x0][0x17c], !P0 ;  /* 0x00005f0014007a0c */ /* 0x000fe40004761270 */
[C---:B-1----:R-:W-:Y:S02]  /*7130*/  IADD3 R9, R17.reuse, c[0x0][0x198], RZ ;  /* 0x0000660011097a10 */ /* 0x042fe40007ffe0ff */
[----:B------:R-:W-:Y:S02]  /*7140*/  LEA.HI.X.SX32 R17, R17, R2, 0x1, P6 ;  /* 0x0000000211117211 */ /* 0x000fe400030f0eff */
[----:B------:R-:W-:Y:S02]  /*7150*/  PRMT R20, R10, 0x7632, R20 ;  /* 0x000076320a147816 */ /* 0x000fe40000000014 */
[C---:B------:R-:W-:Y:S02]  /*7160*/  LEA R8, P6, R9.reuse, R3, 0x1 ;  /* 0x0000000309087211 */ /* 0x040fe400078c08ff */
[----:B------:R-:W-:Y:S01]  /*7170*/  PRMT R21, R14, 0x7632, R21 ;  /* 0x000076320e157816 */ /* 0x000fe20000000015 */
[----:B------:R0:W-:Y:S01]  /*7180*/  @P1 STG.E.U16 [R4.64], R20 ;  /* 0x0000001404001986 */ /* 0x0001e2000c101504 */
[----:B------:R-:W-:-:S02]  /*7190*/  IADD3 R10, R9, c[0x0][0x198], RZ ;  /* 0x00006600090a7a10 */ /* 0x000fc40007ffe0ff */
[----:B------:R-:W-:Y:S01]  /*71a0*/  IADD3 R6, R0, 0x2a, RZ ;  /* 0x0000002a00067810 */ /* 0x000fe20007ffe0ff */
[----:B------:R1:W-:Y:S01]  /*71b0*/  @P5 STG.E.U16 [R12.64], R14 ;  /* 0x0000000e0c005986 */ /* 0x0003e2000c101504 */
[----:B------:R-:W-:Y:S02]  /*71c0*/  LEA.HI.X.SX32 R9, R9, R2, 0x1, P6 ;  /* 0x0000000209097211 */ /* 0x000fe400030f0eff */
[----:B------:R-:W-:Y:S01]  /*71d0*/  ISETP.LT.AND P1, PT, R6, c[0x0][0x17c], !P0 ;  /* 0x00005f0006007a0c */ /* 0x000fe20004721270 */
[----:B------:R2:W-:Y:S01]  /*71e0*/  @P4 STG.E.U16 [R16.64], R21 ;  /* 0x0000001510004986 */ /* 0x0005e2000c101504 */
[C---:B------:R-:W-:Y:S02]  /*71f0*/  IADD3 R6, R0.reuse, 0x2b, RZ ;  /* 0x0000002b00067810 */ /* 0x040fe40007ffe0ff */
[----:B0-----:R-:W-:Y:S01]  /*7200*/  IADD3 R5, R0, 0x2d, RZ ;  /* 0x0000002d00057810 */ /* 0x001fe20007ffe0ff */
[----:B------:R0:W-:Y:S01]  /*7210*/  @P3 STG.E.U16 [R8.64], R18 ;  /* 0x0000001208003986 */ /* 0x0001e2000c101504 */
[----:B------:R-:W-:-:S02]  /*7220*/  LEA R4, P6, R10, R3, 0x1 ;  /* 0x000000030a047211 */ /* 0x000fc400078c08ff */
[C---:B-1----:R-:W-:Y:S02]  /*7230*/  IADD3 R13, R10.reuse, c[0x0][0x198], RZ ;  /* 0x000066000a0d7a10 */ /* 0x042fe40007ffe0ff */
[----:B------:R-:W-:Y:S02]  /*7240*/  ISETP.LT.AND P3, PT, R5, c[0x0][0x17c], !P0 ;  /* 0x00005f0005007a0c */ /* 0x000fe40004761270 */
[----:B------:R-:W-:Y:S02]  /*7250*/  LEA.HI.X.SX32 R5, R10, R2, 0x1, P6 ;  /* 0x000000020a057211 */ /* 0x000fe400030f0eff */
[C---:B------:R-:W-:Y:S02]  /*7260*/  LEA R12, P6, R13.reuse, R3, 0x1 ;  /* 0x000000030d0c7211 */ /* 0x040fe400078c08ff */
[----:B------:R-:W-:Y:S02]  /*7270*/  ISETP.LT.AND P5, PT, R6, c[0x0][0x17c], !P0 ;  /* 0x00005f0006007a0c */ /* 0x000fe400047a1270 */
[----:B------:R-:W-:-:S02]  /*7280*/  IADD3 R10, R13, c[0x0][0x198], RZ ;  /* 0x000066000d0a7a10 */ /* 0x000fc40007ffe0ff */
[----:B------:R-:W-:Y:S02]  /*7290*/  IADD3 R6, R0, 0x2c, RZ ;  /* 0x0000002c00067810 */ /* 0x000fe40007ffe0ff */
[-C--:B------:R-:W-:Y:S02]  /*72a0*/  LEA.HI.X.SX32 R13, R13, R2.reuse, 0x1, P6 ;  /* 0x000000020d0d7211 */ /* 0x080fe400030f0eff */
[----:B--2---:R-:W-:Y:S02]  /*72b0*/  LEA R16, P6, R10, R3, 0x1 ;  /* 0x000000030a107211 */ /* 0x004fe400078c08ff */
[----:B------:R-:W-:Y:S02]  /*72c0*/  ISETP.LT.AND P4, PT, R6, c[0x0][0x17c], !P0 ;  /* 0x00005f0006007a0c */ /* 0x000fe40004781270 */
[C---:B0-----:R-:W-:Y:S02]  /*72d0*/  IADD3 R9, R10.reuse, c[0x0][0x198], RZ ;  /* 0x000066000a097a10 */ /* 0x041fe40007ffe0ff */
[----:B------:R-:W-:-:S02]  /*72e0*/  LEA.HI.X.SX32 R17, R10, R2, 0x1, P6 ;  /* 0x000000020a117211 */ /* 0x000fc400030f0eff */
[----:B------:R-:W-:Y:S02]  /*72f0*/  PRMT R14, R18, 0x7632, R14 ;  /* 0x00007632120e7816 */ /* 0x000fe4000000000e */
[C---:B------:R-:W-:Y:S02]  /*7300*/  LEA R8, P6, R9.reuse, R3, 0x1 ;  /* 0x0000000309087211 */ /* 0x040fe400078c08ff */
[----:B------:R-:W-:Y:S01]  /*7310*/  PRMT R18, R22, 0x7632, R18 ;  /* 0x0000763216127816 */ /* 0x000fe20000000012 */
[----:B------:R0:W-:Y:S01]  /*7320*/  @P2 STG.E.U16 [R4.64], R14 ;  /* 0x0000000e04002986 */ /* 0x0001e2000c101504 */
[C---:B------:R-:W-:Y:S02]  /*7330*/  IADD3 R10, R9.reuse, c[0x0][0x198], RZ ;  /* 0x00006600090a7a10 */ /* 0x040fe40007ffe0ff */
[----:B------:R-:W-:Y:S01]  /*7340*/  LEA.HI.X.SX32 R9, R9, R2, 0x1, P6 ;  /* 0x0000000209097211 */ /* 0x000fe200030f0eff */
[----:B------:R1:W-:Y:S01]  /*7350*/  @P1 STG.E.U16 [R12.64], R22 ;  /* 0x000000160c001986 */ /* 0x0003e2000c101504 */
[----:B------:R-:W-:-:S03]  /*7360*/  IADD3 R6, R0, 0x2e, RZ ;  /* 0x0000002e00067810 */ /* 0x000fc60007ffe0ff */
[----:B------:R2:W-:Y:S01]  /*7370*/  @P5 STG.E.U16 [R16.64], R18 ;  /* 0x0000001210005986 */ /* 0x0005e2000c101504 */
[----:B------:R-:W-:Y:S02]  /*7380*/  ISETP.LT.AND P2, PT, R6, c[0x0][0x17c], !P0 ;  /* 0x00005f0006007a0c */ /* 0x000fe40004741270 */
[C---:B------:R-:W-:Y:S01]  /*7390*/  IADD3 R6, R0.reuse, 0x2f, RZ ;  /* 0x0000002f00067810 */ /* 0x040fe20007ffe0ff */
[----:B------:R3:W-:Y:S01]  /*73a0*/  @P4 STG.E.U16 [R8.64], R26 ;  /* 0x0000001a08004986 */ /* 0x0007e2000c101504 */
[----:B0-----:R-:W-:Y:S02]  /*73b0*/  IADD3 R5, R0, 0x31, RZ ;  /* 0x0000003100057810 */ /* 0x001fe40007ffe0ff */
[C---:B------:R-:W-:Y:S02]  /*73c0*/  LEA R4, P6, R10.reuse, R3, 0x1 ;  /* 0x000000030a047211 */ /* 0x040fe400078c08ff */
[----:B-1----:R-:W-:Y:S02]  /*73d0*/  IADD3 R13, R10, c[0x0][0x198], RZ ;  /* 0x000066000a0d7a10 */ /* 0x002fe40007ffe0ff */
[----:B------:R-:W-:-:S02]  /*73e0*/  ISETP.LT.AND P4, PT, R5, c[0x0][0x17c], !P0 ;  /* 0x00005f0005007a0c */ /* 0x000fc40004781270 */
[-C--:B------:R-:W-:Y:S02]  /*73f0*/  LEA.HI.X.SX32 R5, R10, R2.reuse, 0x1, P6 ;  /* 0x000000020a057211 */ /* 0x080fe400030f0eff */
[C---:B------:R-:W-:Y:S02]  /*7400*/  LEA R12, P6, R13.reuse, R3, 0x1 ;  /* 0x000000030d0c7211 */ /* 0x040fe400078c08ff */
[C---:B------:R-:W-:Y:S02]  /*7410*/  IADD3 R10, R13.reuse, c[0x0][0x198], RZ ;  /* 0x000066000d0a7a10 */ /* 0x040fe40007ffe0ff */
[----:B------:R-:W-:Y:S02]  /*7420*/  ISETP.LT.AND P1, PT, R6, c[0x0][0x17c], !P0 ;  /* 0x00005f0006007a0c */ /* 0x000fe40004721270 */
[----:B------:R-:W-:Y:S02]  /*7430*/  IADD3 R6, R0, 0x30, RZ ;  /* 0x0000003000067810 */ /* 0x000fe40007ffe0ff */
[----:B------:R-:W-:-:S02]  /*7440*/  LEA.HI.X.SX32 R13, R13, R2, 0x1, P6 ;  /* 0x000000020d0d7211 */ /* 0x000fc400030f0eff */
[----:B------:R-:W-:Y:S02]  /*7450*/  PRMT R14, R26, 0x7632, R14 ;  /* 0x000076321a0e7816 */ /* 0x000fe4000000000e */
[C---:B--2---:R-:W-:Y:S02]  /*7460*/  LEA R16, P6, R10.reuse, R3, 0x1 ;  /* 0x000000030a107211 */ /* 0x044fe400078c08ff */
[----:B---3--:R-:W-:Y:S01]  /*7470*/  IADD3 R9, R10, c[0x0][0x198], RZ ;  /* 0x000066000a097a10 */ /* 0x008fe20007ffe0ff */
[----:B------:R0:W-:Y:S01]  /*7480*/  @P3 STG.E.U16 [R4.64], R14 ;  /* 0x0000000e04003986 */ /* 0x0001e2000c101504 */
[----:B------:R-:W-:Y:S02]  /*7490*/  ISETP.LT.AND P5, PT, R6, c[0x0][0x17c], !P0 ;  /* 0x00005f0006007a0c */ /* 0x000fe400047a1270 */
[----:B------:R-:W-:Y:S01]  /*74a0*/  IADD3 R6, R0, 0x32, RZ ;  /* 0x0000003200067810 */ /* 0x000fe20007ffe0ff */
[----:B------:R1:W-:Y:S01]  /*74b0*/  @P2 STG.E.U16 [R12.64], R30 ;  /* 0x0000001e0c002986 */ /* 0x0003e2000c101504 */
[----:B------:R-:W-:-:S02]  /*74c0*/  LEA.HI.X.SX32 R17, R10, R2, 0x1, P6 ;  /* 0x000000020a117211 */ /* 0x000fc400030f0eff */
[CC--:B------:R-:W-:Y:S02]  /*74d0*/  LEA R8, P6, R9.reuse, R3.reuse, 0x1 ;  /* 0x0000000309087211 */ /* 0x0c0fe400078c08ff */
[----:B------:R-:W-:Y:S02]  /*74e0*/  ISETP.LT.AND P3, PT, R6, c[0x0][0x17c], !P0 ;  /* 0x00005f0006007a0c */ /* 0x000fe40004761270 */
[----:B------:R-:W-:Y:S02]  /*74f0*/  IADD3 R6, R0, 0x33, RZ ;  /* 0x0000003300067810 */ /* 0x000fe40007ffe0ff */
[C---:B0-----:R-:W-:Y:S02]  /*7500*/  IADD3 R5, R9.reuse, c[0x0][0x198], RZ ;  /* 0x0000660009057a10 */ /* 0x041fe40007ffe0ff */
[----:B------:R-:W-:Y:S02]  /*7510*/  LEA.HI.X.SX32 R9, R9, R2, 0x1, P6 ;  /* 0x0000000209097211 */ /* 0x000fe400030f0eff */
[----:B------:R-:W-:-:S02]  /*7520*/  LEA R4, P6, R5, R3, 0x1 ;  /* 0x0000000305047211 */ /* 0x000fc400078c08ff */
[C---:B------:R-:W-:Y:S02]  /*7530*/  IADD3 R10, R5.reuse, c[0x0][0x198], RZ ;  /* 0x00006600050a7a10 */ /* 0x040fe40007ffe0ff */
[----:B-1----:R-:W-:Y:S02]  /*7540*/  PRMT R13, R30, 0x7632, R13 ;  /* 0x000076321e0d7816 */ /* 0x002fe4000000000d */
[----:B------:R-:W-:Y:S02]  /*7550*/  ISETP.LT.AND P2, PT, R6, c[0x0][0x17c], !P0 ;  /* 0x00005f0006007a0c */ /* 0x000fe40004741270 */
[----:B------:R-:W-:Y:S01]  /*7560*/  IADD3 R6, R0, 0x34, RZ ;  /* 0x0000003400067810 */ /* 0x000fe20007ffe0ff */
[----:B------:R0:W-:Y:S01]  /*7570*/  @P1 STG.E.U16 [R16.64], R13 ;  /* 0x0000000d10001986 */ /* 0x0001e2000c101504 */
[----:B------:R-:W-:Y:S02]  /*7580*/  LEA.HI.X.SX32 R5, R5, R2, 0x1, P6 ;  /* 0x0000000205057211 */ /* 0x000fe400030f0eff */
[C---:B------:R-:W-:Y:S01]  /*7590*/  LEA R12, P6, R10.reuse, R3, 0x1 ;  /* 0x000000030a0c7211 */ /* 0x040fe200078c08ff */
[----:B------:R1:W-:Y:S01]  /*75a0*/  @P5 STG.E.U16 [R8.64], R35 ;  /* 0x0000002308005986 */ /* 0x0003e2000c101504 */
[----:B------:R-:W-:-:S02]  /*75b0*/  IADD3 R14, R10, c[0x0][0x198], RZ ;  /* 0x000066000a0e7a10 */ /* 0x000fc40007ffe0ff */
[----:B------:R-:W-:Y:S02]  /*75c0*/  ISETP.LT.AND P1, PT, R6, c[0x0][0x17c], !P0 ;  /* 0x00005f0006007a0c */ /* 0x000fe40004721270 */
[----:B------:R-:W-:Y:S02]  /*75d0*/  IADD3 R6, R0, 0x35, RZ ;  /* 0x0000003500067810 */ /* 0x000fe40007ffe0ff */
[----:B------:R-:W-:Y:S02]  /*75e0*/  PRMT R18, R7, 0x7632, R18 ;  /* 0x0000763207127816 */ /* 0x000fe40000000012 */
[----:B0-----:R-:W-:Y:S02]  /*75f0*/  PRMT R17, R35, 0x7632, R17 ;  /* 0x0000763223117816 */ /* 0x001fe40000000011 */
[----:B------:R-:W-:Y:S02]  /*7600*/  LEA.HI.X.SX32 R13, R10, R2, 0x1, P6 ;  /* 0x000000020a0d7211 */ /* 0x000fe400030f0eff */
[----:B------:R-:W-:Y:S01]  /*7610*/  LEA R16, P6, R14, R3, 0x1 ;  /* 0x000000030e107211 */ /* 0x000fe200078c08ff */
[----:B------:R0:W-:Y:S01]  /*7620*/  @P4 STG.E.U16 [R4.64], R17 ;  /* 0x0000001104004986 */ /* 0x0001e2000c101504 */
[----:B------:R-:W-:-:S02]  /*7630*/  ISETP.LT.AND P5, PT, R6, c[0x0][0x17c], !P0 ;  /* 0x00005f0006007a0c */ /* 0x000fc400047a1270 */
[----:B-1----:R-:W-:Y:S01]  /*7640*/  IADD3 R8, R14, c[0x0][0x198], RZ ;  /* 0x000066000e087a10 */ /* 0x002fe20007ffe0ff */
[----:B------:R1:W-:Y:S01]  /*7650*/  @P3 STG.E.U16 [R12.64], R7 ;  /* 0x000000070c003986 */ /* 0x0003e2000c101504 */
[----:B------:R-:W-:Y:S02]  /*7660*/  IADD3 R6, R0, 0x36, RZ ;  /* 0x0000003600067810 */ /* 0x000fe40007ffe0ff */
[----:B------:R-:W-:Y:S02]  /*7670*/  IADD3 R9, R8, c[0x0][0x198], RZ ;  /* 0x0000660008097a10 */ /* 0x000fe40007ffe0ff */
[----:B------:R-:W-:Y:S02]  /*7680*/  ISETP.LT.AND P4, PT, R6, c[0x0][0x17c], !P0 ;  /* 0x00005f0006007a0c */ /* 0x000fe40004781270 */
[----:B------:R-:W-:Y:S02]  /*7690*/  IADD3 R6, R0, 0x37, RZ ;  /* 0x0000003700067810 */ /* 0x000fe40007ffe0ff */
[----:B0-----:R-:W-:-:S02]  /*76a0*/  LEA.HI.X.SX32 R17, R14, R2, 0x1, P6 ;  /* 0x000000020e117211 */ /* 0x001fc400030f0eff */
[----:B------:R-:W-:Y:S02]  /*76b0*/  IADD3 R5, R0, 0x38, RZ ;  /* 0x0000003800057810 */ /* 0x000fe40007ffe0ff */
[CC--:B------:R-:W-:Y:S01]  /*76c0*/  LEA R4, P6, R8.reuse, R3.reuse, 0x1 ;  /* 0x0000000308047211 */ /* 0x0c0fe200078c08ff */
[----:B------:R-:W-:Y:S01]  /*76d0*/  @P2 STG.E.U16 [R16.64], R18 ;  /* 0x0000001210002986 */ /* 0x000fe2000c101504 */
[----:B------:R-:W-:Y:S02]  /*76e0*/  ISETP.LT.AND P2, PT, R5, c[0x0][0x17c], !P0 ;  /* 0x00005f0005007a0c */ /* 0x000fe40004741270 */
[----:B------:R-:W-:Y:S02]  /*76f0*/  LEA.HI.X.SX32 R5, R8, R2, 0x1, P6 ;  /* 0x0000000208057211 */ /* 0x000fe400030f0eff */
[----:B------:R-:W-:Y:S02]  /*7700*/  LEA R8, P6, R9, R3, 0x1 ;  /* 0x0000000309087211 */ /* 0x000fe400078c08ff */
[----:B------:R-:W-:Y:S01]  /*7710*/  ISETP.LT.AND P3, PT, R6, c[0x0][0x17c], !P0 ;  /* 0x00005f0006007a0c */ /* 0x000fe20004761270 */
[----:B------:R0:W-:Y:S01]  /*7720*/  @P1 STG.E.U16 [R4.64], R11 ;  /* 0x0000000b04001986 */ /* 0x0001e2000c101504 */
[----:B------:R-:W-:-:S02]  /*7730*/  IADD3 R6, R0, 0x39, RZ ;  /* 0x0000003900067810 */ /* 0x000fc40007ffe0ff */
[----:B------:R-:W-:Y:S02]  /*7740*/  IADD3 R10, R9, c[0x0][0x198], RZ ;  /* 0x00006600090a7a10 */ /* 0x000fe40007ffe0ff */
[----:B------:R-:W-:Y:S02]  /*7750*/  PRMT R14, R11, 0x7632, R14 ;  /* 0x000076320b0e7816 */ /* 0x000fe4000000000e */
[----:B------:R-:W-:Y:S02]  /*7760*/  LEA.HI.X.SX32 R9, R9, R2, 0x1, P6 ;  /* 0x0000000209097211 */ /* 0x000fe400030f0eff */
[----:B------:R-:W-:Y:S02]  /*7770*/  ISETP.LT.AND P1, PT, R6, c[0x0][0x17c], !P0 ;  /* 0x00005f0006007a0c */ /* 0x000fe40004721270 */
[----:B-1----:R-:W-:Y:S01]  /*7780*/  IADD3 R7, R0, 0x3a, RZ ;  /* 0x0000003a00077810 */ /* 0x002fe20007ffe0ff */
[----:B------:R1:W-:Y:S01]  /*7790*/  @P5 STG.E.U16 [R8.64], R14 ;  /* 0x0000000e08005986 */ /* 0x0003e2000c101504 */
[----:B------:R-:W-:-:S02]  /*77a0*/  LEA R6, P6, R10, R3, 0x1 ;  /* 0x000000030a067211 */ /* 0x000fc400078c08ff */
[C---:B------:R-:W-:Y:S02]  /*77b0*/  IADD3 R13, R10.reuse, c[0x0][0x198], RZ ;  /* 0x000066000a0d7a10 */ /* 0x040fe40007ffe0ff */
[----:B------:R-:W-:Y:S02]  /*77c0*/  ISETP.LT.AND P5, PT, R7, c[0x0][0x17c], !P0 ;  /* 0x00005f0007007a0c */ /* 0x000fe400047a1270 */
[----:B------:R-:W-:Y:S02]  /*77d0*/  LEA.HI.X.SX32 R7, R10, R2, 0x1, P6 ;  /* 0x000000020a077211 */ /* 0x000fe400030f0eff */
[C---:B------:R-:W-:Y:S02]  /*77e0*/  LEA R12, P6, R13.reuse, R3, 0x1 ;  /* 0x000000030d0c7211 */ /* 0x040fe400078c08ff */
[----:B0-----:R-:W-:Y:S01]  /*77f0*/  IADD3 R11, R13, c[0x0][0x198], RZ ;  /* 0x000066000d0b7a10 */ /* 0x001fe20007ffe0ff */
[----:B------:R-:W-:Y:S01]  /*7800*/  @P4 STG.E.U16 [R6.64], R15 ;  /* 0x0000000f06004986 */ /* 0x000fe2000c101504 */
[----:B------:R-:W-:-:S02]  /*7810*/  PRMT R16, R15, 0x7632, R16 ;  /* 0x000076320f107816 */ /* 0x000fc40000000010 */
[-C--:B------:R-:W-:Y:S02]  /*7820*/  LEA.HI.X.SX32 R13, R13, R2.reuse, 0x1, P6 ;  /* 0x000000020d0d7211 */ /* 0x080fe400030f0eff */
[----:B------:R-:W-:Y:S02]  /*7830*/  IADD3 R5, R0, 0x3c, RZ ;  /* 0x0000003c00057810 */ /* 0x000fe40007ffe0ff */
[C---:B------:R-:W-:Y:S01]  /*7840*/  LEA R4, P6, R11.reuse, R3, 0x1 ;  /* 0x000000030b047211 */ /* 0x040fe200078c08ff */
[----:B------:R0:W-:Y:S01]  /*7850*/  @P3 STG.E.U16 [R12.64], R16 ;  /* 0x000000100c003986 */ /* 0x0001e2000c101504 */
[----:B-1----:R-:W-:Y:S02]  /*7860*/  IADD3 R9, R11, c[0x0][0x198], RZ ;  /* 0x000066000b097a10 */ /* 0x002fe40007ffe0ff */
[----:B------:R-:W-:Y:S02]  /*7870*/  ISETP.LT.AND P3, PT, R5, c[0x0][0x17c], !P0 ;  /* 0x00005f0005007a0c */ /* 0x000fe40004761270 */
[----:B------:R-:W-:-:S02]  /*7880*/  LEA.HI.X.SX32 R5, R11, R2, 0x1, P6 ;  /* 0x000000020b057211 */ /* 0x000fc400030f0eff */
[----:B------:R-:W-:Y:S02]  /*7890*/  IADD3 R11, R9, c[0x0][0x198], RZ ;  /* 0x00006600090b7a10 */ /* 0x000fe40007ffe0ff */
[----:B------:R-:W-:Y:S01]  /*78a0*/  IADD3 R10, R0, 0x3b, RZ ;  /* 0x0000003b000a7810 */ /* 0x000fe20007ffe0ff */
[----:B------:R-:W-:Y:S01]  /*78b0*/  @P2 STG.E.U16 [R4.64], R19 ;  /* 0x0000001304002986 */ /* 0x000fe2000c101504 */
[----:B------:R-:W-:Y:S02]  /*78c0*/  IADD3 R14, R11, c[0x0][0x198], RZ ;  /* 0x000066000b0e7a10 */ /* 0x000fe40007ffe0ff */
[----:B------:R-:W-:Y:S02]  /*78d0*/  LEA R8, P6, R9, R3, 0x1 ;  /* 0x0000000309087211 */ /* 0x000fe400078c08ff */
[----:B0-----:R-:W-:Y:S02]  /*78e0*/  IADD3 R13, R14, c[0x0][0x198], RZ ;  /* 0x000066000e0d7a10 */ /* 0x001fe40007ffe0ff */
[----:B------:R-:W-:-:S02]  /*78f0*/  ISETP.LT.AND P4, PT, R10, c[0x0][0x17c], !P0 ;  /* 0x00005f000a007a0c */ /* 0x000fc40004781270 */
[----:B------:R-:W-:Y:S02]  /*7900*/  PRMT R7, R19, 0x7632, R7 ;  /* 0x0000763213077816 */ /* 0x000fe40000000007 */
[----:B------:R-:W-:Y:S02]  /*7910*/  LEA.HI.X.SX32 R9, R9, R2, 0x1, P6 ;  /* 0x0000000209097211 */ /* 0x000fe400030f0eff */
[----:B------:R-:W-:Y:S02]  /*7920*/  IADD3 R10, R0, 0x3d, RZ ;  /* 0x0000003d000a7810 */ /* 0x000fe40007ffe0ff */
[----:B------:R-:W-:Y:S01]  /*7930*/  LEA R6, P6, R11, R3, 0x1 ;  /* 0x000000030b067211 */ /* 0x000fe200078c08ff */
[----:B------:R0:W-:Y:S01]  /*7940*/  @P1 STG.E.U16 [R8.64], R7 ;  /* 0x0000000708001986 */ /* 0x0001e2000c101504 */
[----:B------:R-:W-:Y:S02]  /*7950*/  IADD3 R16, R13, c[0x0][0x198], RZ ;  /* 0x000066000d107a10 */ /* 0x000fe40007ffe0ff */
[----:B------:R-:W-:-:S02]  /*7960*/  ISETP.LT.AND P2, PT, R10, c[0x0][0x17c], !P0 ;  /* 0x00005f000a007a0c */ /* 0x000fc40004741270 */
[-C--:B------:R-:W-:Y:S02]  /*7970*/  LEA R10, P1, R14, R3.reuse, 0x1 ;  /* 0x000000030e0a7211 */ /* 0x080fe400078208ff */
[----:B------:R-:W-:Y:S02]  /*7980*/  IADD3 R17, R16, c[0x0][0x198], RZ ;  /* 0x0000660010117a10 */ /* 0x000fe40007ffe0ff */
[C---:B------:R-:W-:Y:S02]  /*7990*/  IADD3 R15, R0.reuse, 0x3e, RZ ;  /* 0x0000003e000f7810 */ /* 0x040fe40007ffe0ff */
[----:B------:R-:W-:Y:S02]  /*79a0*/  IADD3 R0, R0, 0x3f, RZ ;  /* 0x0000003f00007810 */ /* 0x000fe40007ffe0ff */
[----:B0-----:R-:W-:Y:S02]  /*79b0*/  LEA.HI.X.SX32 R7, R11, R2, 0x1, P6 ;  /* 0x000000020b077211 */ /* 0x001fe400030f0eff */
[----:B------:R-:W-:-:S02]  /*79c0*/  LEA R12, P6, R13, R3, 0x1 ;  /* 0x000000030d0c7211 */ /* 0x000fc400078c08ff */
[-C--:B------:R-:W-:Y:S01]  /*79d0*/  LEA.HI.X.SX32 R11, R14, R2.reuse, 0x1, P1 ;  /* 0x000000020e0b7211 */ /* 0x080fe200008f0eff */
[----:B------:R0:W-:Y:S01]  /*79e0*/  @P5 STG.E.U16 [R6.64], R23 ;  /* 0x0000001706005986 */ /* 0x0001e2000c101504 */
[-C--:B------:R-:W-:Y:S02]  /*79f0*/  LEA R8, P1, R17, R3.reuse, 0x1 ;  /* 0x0000000311087211 */ /* 0x080fe400078208ff */
[-C--:B------:R-:W-:Y:S02]  /*7a00*/  LEA.HI.X.SX32 R13, R13, R2.reuse, 0x1, P6 ;  /* 0x000000020d0d7211 */ /* 0x080fe400030f0eff */
[----:B------:R-:W-:Y:S02]  /*7a10*/  LEA R4, P6, R16, R3, 0x1 ;  /* 0x0000000310047211 */ /* 0x000fe400078c08ff */
[C---:B------:R-:W-:Y:S02]  /*7a20*/  IADD3 R18, R17.reuse, c[0x0][0x198], RZ ;  /* 0x0000660011127a10 */ /* 0x040fe40007ffe0ff */
[----:B------:R-:W-:-:S02]  /*7a30*/  LEA.HI.X.SX32 R9, R17, R2, 0x1, P1 ;  /* 0x0000000211097211 */ /* 0x000fc400008f0eff */
[----:B------:R-:W-:Y:S02]  /*7a40*/  ISETP.LT.AND P1, PT, R15, c[0x0][0x17c], !P0 ;  /* 0x00005f000f007a0c */ /* 0x000fe40004721270 */
[-C--:B------:R-:W-:Y:S02]  /*7a50*/  LEA.HI.X.SX32 R5, R16, R2.reuse, 0x1, P6 ;  /* 0x0000000210057211 */ /* 0x080fe400030f0eff */
[----:B------:R-:W-:Y:S02]  /*7a60*/  ISETP.LT.AND P0, PT, R0, c[0x0][0x17c], !P0 ;  /* 0x00005f0000007a0c */ /* 0x000fe40004701270 */
[C---:B------:R-:W-:Y:S02]  /*7a70*/  LEA R14, P6, R18.reuse, R3, 0x1 ;  /* 0x00000003120e7211 */ /* 0x040fe400078c08ff */
[----:B------:R-:W-:Y:S02]  /*7a80*/  PRMT R0, R23, 0x7632, R0 ;  /* 0x0000763217007816 */ /* 0x000fe40000000000 */
[----:B------:R-:W-:-:S02]  /*7a90*/  LEA.HI.X.SX32 R15, R18, R2, 0x1, P6 ;  /* 0x00000002120f7211 */ /* 0x000fc400030f0eff */
[----:B------:R-:W-:Y:S01]  /*7aa0*/  PRMT R2, R27, 0x7632, R2 ;  /* 0x000076321b027816 */ /* 0x000fe20000000002 */
[----:B------:R0:W-:Y:S04]  /*7ab0*/  @P4 STG.E.U16 [R10.64], R0 ;  /* 0x000000000a004986 */ /* 0x0001e8000c101504 */
[----:B------:R0:W-:Y:S04]  /*7ac0*/  @P3 STG.E.U16 [R12.64], R27 ;  /* 0x0000001b0c003986 */ /* 0x0001e8000c101504 */
[----:B------:R0:W-:Y:S04]  /*7ad0*/  @P2 STG.E.U16 [R4.64], R2 ;  /* 0x0000000204002986 */ /* 0x0001e8000c101504 */
[----:B------:R0:W-:Y:S01]  /*7ae0*/  @P1 STG.E.U16 [R8.64], R31 ;  /* 0x0000001f08001986 */ /* 0x0001e2000c101504 */
[----:B------:R-:W-:Y:S05]  /*7af0*/  @!P0 EXIT ;  /* 0x000000000000894d */ /* 0x000fea0003800000 */
[----:B0-----:R-:W-:-:S05]  /*7b00*/  PRMT R7, R31, 0x7632, R7 ;  /* 0x000076321f077816 */ /* 0x001fca0000000007 */
[----:B------:R-:W-:Y:S01]  /*7b10*/  STG.E.U16 [R14.64], R7 ;  /* 0x000000070e007986 */ /* 0x000fe2000c101504 */
[----:B------:R-:W-:Y:S05]  /*7b20*/  EXIT ;  /* 0x000000000000794d */ /* 0x000fea0003800000 */
.L_x_4:
[----:B------:R-:W-:-:S00]  /*7b30*/  BRA `(.L_x_4) ;  /* 0xfffffff000007947 */ /* 0x000fc0000383ffff */
[----:B------:R-:W-:-:S00]  /*7b40*/  NOP ;  /* 0x0000000000007918 */ /* 0x000fc00000000000 */
        /* <DEDUP_REMOVED lines=11> */
.L_x_5:


//--------------------- .nv.shared.matmul_kernel  --------------------------
	.section	.nv.shared.matmul_kernel,"aw",@nobits
	.sectionflags	@""
	.align	16
